//
// Generated by NVIDIA NVVM Compiler
//
// Compiler Build ID: CL-36424714
// Cuda compilation tools, release 13.0, V13.0.88
// Based on NVVM 20.0.0
//

.version 9.0
.target sm_100
.address_size 64

	// .globl	_Z15singleReductioniPKdPd
// _ZZ15singleReductioniPKdPdE1r has been demoted

.visible .entry _Z15singleReductioniPKdPd(
	.param .u32 _Z15singleReductioniPKdPd_param_0,
	.param .u64 .ptr .align 1 _Z15singleReductioniPKdPd_param_1,
	.param .u64 .ptr .align 1 _Z15singleReductioniPKdPd_param_2
)
{
	.reg .pred 	%p<14>;
	.reg .b32 	%r<42>;
	.reg .b64 	%rd<20>;
	.reg .b64 	%fd<116>;
	// demoted variable
	.shared .align 8 .b8 _ZZ15singleReductioniPKdPdE1r[8192];
	ld.param.u32 	%r22, [_Z15singleReductioniPKdPd_param_0];
	ld.param.u64 	%rd9, [_Z15singleReductioniPKdPd_param_1];
	ld.param.u64 	%rd8, [_Z15singleReductioniPKdPd_param_2];
	cvta.to.global.u64 	%rd1, %rd9;
	mov.u32 	%r1, %tid.x;
	setp.ge.s32 	%p1, %r1, %r22;
	mov.f64 	%fd115, 0d0000000000000000;
	@%p1 bra 	$L__BB0_13;
	not.b32 	%r23, %r1;
	add.s32 	%r24, %r22, %r23;
	shr.u32 	%r25, %r24, 10;
	add.s32 	%r2, %r25, 1;
	and.b32  	%r3, %r2, 15;
	setp.lt.u32 	%p2, %r24, 15360;
	mov.f64 	%fd115, 0d0000000000000000;
	mov.u32 	%r38, %r1;
	@%p2 bra 	$L__BB0_4;
	and.b32  	%r26, %r2, 8388592;
	neg.s32 	%r36, %r26;
	mul.wide.u32 	%rd10, %r1, 8;
	add.s64 	%rd11, %rd10, %rd1;
	add.s64 	%rd18, %rd11, 65536;
	mov.f64 	%fd115, 0d0000000000000000;
	mov.u32 	%r38, %r1;
$L__BB0_3:
	.pragma "nounroll";
	ld.global.f64 	%fd19, [%rd18+-65536];
	add.f64 	%fd20, %fd115, %fd19;
	ld.global.f64 	%fd21, [%rd18+-57344];
	add.f64 	%fd22, %fd20, %fd21;
	ld.global.f64 	%fd23, [%rd18+-49152];
	add.f64 	%fd24, %fd22, %fd23;
	ld.global.f64 	%fd25, [%rd18+-40960];
	add.f64 	%fd26, %fd24, %fd25;
	ld.global.f64 	%fd27, [%rd18+-32768];
	add.f64 	%fd28, %fd26, %fd27;
	ld.global.f64 	%fd29, [%rd18+-24576];
	add.f64 	%fd30, %fd28, %fd29;
	ld.global.f64 	%fd31, [%rd18+-16384];
	add.f64 	%fd32, %fd30, %fd31;
	ld.global.f64 	%fd33, [%rd18+-8192];
	add.f64 	%fd34, %fd32, %fd33;
	ld.global.f64 	%fd35, [%rd18];
	add.f64 	%fd36, %fd34, %fd35;
	ld.global.f64 	%fd37, [%rd18+8192];
	add.f64 	%fd38, %fd36, %fd37;
	ld.global.f64 	%fd39, [%rd18+16384];
	add.f64 	%fd40, %fd38, %fd39;
	ld.global.f64 	%fd41, [%rd18+24576];
	add.f64 	%fd42, %fd40, %fd41;
	ld.global.f64 	%fd43, [%rd18+32768];
	add.f64 	%fd44, %fd42, %fd43;
	ld.global.f64 	%fd45, [%rd18+40960];
	add.f64 	%fd46, %fd44, %fd45;
	ld.global.f64 	%fd47, [%rd18+49152];
	add.f64 	%fd48, %fd46, %fd47;
	ld.global.f64 	%fd49, [%rd18+57344];
	add.f64 	%fd115, %fd48, %fd49;
	add.s32 	%r38, %r38, 16384;
	add.s32 	%r36, %r36, 16;
	add.s64 	%rd18, %rd18, 131072;
	setp.ne.s32 	%p3, %r36, 0;
	@%p3 bra 	$L__BB0_3;
$L__BB0_4:
	setp.eq.s32 	%p4, %r3, 0;
	@%p4 bra 	$L__BB0_13;
	and.b32  	%r10, %r2, 7;
	setp.lt.u32 	%p5, %r3, 8;
	@%p5 bra 	$L__BB0_7;
	mul.wide.u32 	%rd12, %r38, 8;
	add.s64 	%rd13, %rd1, %rd12;
	ld.global.f64 	%fd51, [%rd13];
	add.f64 	%fd52, %fd115, %fd51;
	ld.global.f64 	%fd53, [%rd13+8192];
	add.f64 	%fd54, %fd52, %fd53;
	ld.global.f64 	%fd55, [%rd13+16384];
	add.f64 	%fd56, %fd54, %fd55;
	ld.global.f64 	%fd57, [%rd13+24576];
	add.f64 	%fd58, %fd56, %fd57;
	ld.global.f64 	%fd59, [%rd13+32768];
	add.f64 	%fd60, %fd58, %fd59;
	ld.global.f64 	%fd61, [%rd13+40960];
	add.f64 	%fd62, %fd60, %fd61;
	ld.global.f64 	%fd63, [%rd13+49152];
	add.f64 	%fd64, %fd62, %fd63;
	ld.global.f64 	%fd65, [%rd13+57344];
	add.f64 	%fd115, %fd64, %fd65;
	add.s32 	%r38, %r38, 8192;
$L__BB0_7:
	setp.eq.s32 	%p6, %r10, 0;
	@%p6 bra 	$L__BB0_13;
	and.b32  	%r13, %r2, 3;
	setp.lt.u32 	%p7, %r10, 4;
	@%p7 bra 	$L__BB0_10;
	mul.wide.u32 	%rd14, %r38, 8;
	add.s64 	%rd15, %rd1, %rd14;
	ld.global.f64 	%fd67, [%rd15];
	add.f64 	%fd68, %fd115, %fd67;
	ld.global.f64 	%fd69, [%rd15+8192];
	add.f64 	%fd70, %fd68, %fd69;
	ld.global.f64 	%fd71, [%rd15+16384];
	add.f64 	%fd72, %fd70, %fd71;
	ld.global.f64 	%fd73, [%rd15+24576];
	add.f64 	%fd115, %fd72, %fd73;
	add.s32 	%r38, %r38, 4096;
$L__BB0_10:
	setp.eq.s32 	%p8, %r13, 0;
	@%p8 bra 	$L__BB0_13;
	mul.wide.u32 	%rd16, %r38, 8;
	add.s64 	%rd19, %rd1, %rd16;
	neg.s32 	%r41, %r13;
$L__BB0_12:
	.pragma "nounroll";
	ld.global.f64 	%fd74, [%rd19];
	add.f64 	%fd115, %fd115, %fd74;
	add.s64 	%rd19, %rd19, 8192;
	add.s32 	%r41, %r41, 1;
	setp.ne.s32 	%p9, %r41, 0;
	@%p9 bra 	$L__BB0_12;
$L__BB0_13:
	shl.b32 	%r27, %r1, 3;
	mov.u32 	%r28, _ZZ15singleReductioniPKdPdE1r;
	add.s32 	%r19, %r28, %r27;
	st.shared.f64 	[%r19], %fd115;
	and.b32  	%r29, %r27, 7936;
	add.s32 	%r20, %r28, %r29;
	and.b32  	%r21, %r1, 31;
	setp.gt.u32 	%p10, %r21, 15;
	@%p10 bra 	$L__BB0_15;
	shl.b32 	%r30, %r21, 3;
	add.s32 	%r31, %r20, %r30;
	ld.volatile.shared.f64 	%fd75, [%r31+128];
	ld.volatile.shared.f64 	%fd76, [%r31];
	add.f64 	%fd77, %fd75, %fd76;
	st.volatile.shared.f64 	[%r31], %fd77;
	ld.volatile.shared.f64 	%fd78, [%r31+64];
	ld.volatile.shared.f64 	%fd79, [%r31];
	add.f64 	%fd80, %fd78, %fd79;
	st.volatile.shared.f64 	[%r31], %fd80;
	ld.volatile.shared.f64 	%fd81, [%r31+32];
	ld.volatile.shared.f64 	%fd82, [%r31];
	add.f64 	%fd83, %fd81, %fd82;
	st.volatile.shared.f64 	[%r31], %fd83;
	ld.volatile.shared.f64 	%fd84, [%r31+16];
	ld.volatile.shared.f64 	%fd85, [%r31];
	add.f64 	%fd86, %fd84, %fd85;
	st.volatile.shared.f64 	[%r31], %fd86;
	ld.volatile.shared.f64 	%fd87, [%r31+8];
	ld.volatile.shared.f64 	%fd88, [%r31];
	add.f64 	%fd89, %fd87, %fd88;
	st.volatile.shared.f64 	[%r31], %fd89;
$L__BB0_15:
	ld.volatile.shared.f64 	%fd90, [%r20];
	bar.sync 	0;
	setp.gt.u32 	%p11, %r1, 31;
	@%p11 bra 	$L__BB0_20;
	setp.gt.u32 	%p12, %r21, 15;
	mad.lo.s32 	%r32, %r1, 248, %r19;
	ld.shared.f64 	%fd91, [%r32];
	st.shared.f64 	[%r19], %fd91;
	@%p12 bra 	$L__BB0_18;
	shl.b32 	%r33, %r21, 3;
	add.s32 	%r35, %r28, %r33;
	ld.volatile.shared.f64 	%fd92, [%r35+128];
	ld.volatile.shared.f64 	%fd93, [%r35];
	add.f64 	%fd94, %fd92, %fd93;
	st.volatile.shared.f64 	[%r35], %fd94;
	ld.volatile.shared.f64 	%fd95, [%r35+64];
	ld.volatile.shared.f64 	%fd96, [%r35];
	add.f64 	%fd97, %fd95, %fd96;
	st.volatile.shared.f64 	[%r35], %fd97;
	ld.volatile.shared.f64 	%fd98, [%r35+32];
	ld.volatile.shared.f64 	%fd99, [%r35];
	add.f64 	%fd100, %fd98, %fd99;
	st.volatile.shared.f64 	[%r35], %fd100;
	ld.volatile.shared.f64 	%fd101, [%r35+16];
	ld.volatile.shared.f64 	%fd102, [%r35];
	add.f64 	%fd103, %fd101, %fd102;
	st.volatile.shared.f64 	[%r35], %fd103;
	ld.volatile.shared.f64 	%fd104, [%r35+8];
	ld.volatile.shared.f64 	%fd105, [%r35];
	add.f64 	%fd106, %fd104, %fd105;
	st.volatile.shared.f64 	[%r35], %fd106;
$L__BB0_18:
	ld.volatile.shared.f64 	%fd14, [_ZZ15singleReductioniPKdPdE1r];
	setp.ne.s32 	%p13, %r1, 0;
	@%p13 bra 	$L__BB0_20;
	cvta.to.global.u64 	%rd17, %rd8;
	st.global.f64 	[%rd17], %fd14;
$L__BB0_20:
	ret;

}
	// .globl	_Z11singleGPUPiliiPd
.visible .entry _Z11singleGPUPiliiPd(
	.param .u64 _Z11singleGPUPiliiPd_param_0,
	.param .u32 _Z11singleGPUPiliiPd_param_1,
	.param .u32 _Z11singleGPUPiliiPd_param_2,
	.param .u64 .ptr .align 1 _Z11singleGPUPiliiPd_param_3
)
{
	.reg .pred 	%p<7>;
	.reg .b32 	%r<8>;
	.reg .b64 	%rd<21>;
	.reg .b64 	%fd<49>;

	ld.param.u64 	%rd11, [_Z11singleGPUPiliiPd_param_0];
	ld.param.s32 	%rd1, [_Z11singleGPUPiliiPd_param_1];
	ld.param.u32 	%r2, [_Z11singleGPUPiliiPd_param_2];
	ld.param.u64 	%rd12, [_Z11singleGPUPiliiPd_param_3];
	cvt.rn.f64.s64 	%fd15, %rd11;
	rcp.rn.f64 	%fd1, %fd15;
	mov.u32 	%r3, %tid.x;
	mov.u32 	%r4, %ctaid.x;
	mad.lo.s32 	%r1, %r2, %r4, %r3;
	or.b64  	%rd13, %rd11, %rd1;
	and.b64  	%rd14, %rd13, -4294967296;
	setp.ne.s64 	%p1, %rd14, 0;
	@%p1 bra 	$L__BB1_2;
	cvt.u32.u64 	%r5, %rd1;
	cvt.u32.u64 	%r6, %rd11;
	div.u32 	%r7, %r6, %r5;
	cvt.u64.u32 	%rd18, %r7;
	bra.uni 	$L__BB1_3;
$L__BB1_2:
	div.s64 	%rd18, %rd11, %rd1;
$L__BB1_3:
	cvt.rn.f64.s64 	%fd17, %rd18;
	mul.f64 	%fd18, %fd1, %fd17;
	cvt.rn.f64.s32 	%fd19, %r1;
	mul.f64 	%fd45, %fd18, %fd19;
	setp.lt.s64 	%p2, %rd18, 1;
	mov.f64 	%fd48, 0d0000000000000000;
	@%p2 bra 	$L__BB1_9;
	and.b64  	%rd20, %rd18, 3;
	setp.lt.u64 	%p3, %rd18, 4;
	mov.f64 	%fd48, 0d0000000000000000;
	@%p3 bra 	$L__BB1_7;
	and.b64  	%rd19, %rd18, 9223372036854775804;
	mov.f64 	%fd48, 0d0000000000000000;
$L__BB1_6:
	fma.rn.f64 	%fd23, %fd45, %fd45, 0d3FF0000000000000;
	mov.f64 	%fd24, 0d4010000000000000;
	div.rn.f64 	%fd25, %fd24, %fd23;
	fma.rn.f64 	%fd26, %fd1, %fd25, %fd48;
	add.f64 	%fd27, %fd1, %fd45;
	fma.rn.f64 	%fd28, %fd27, %fd27, 0d3FF0000000000000;
	div.rn.f64 	%fd29, %fd24, %fd28;
	fma.rn.f64 	%fd30, %fd1, %fd29, %fd26;
	add.f64 	%fd31, %fd1, %fd27;
	fma.rn.f64 	%fd32, %fd31, %fd31, 0d3FF0000000000000;
	div.rn.f64 	%fd33, %fd24, %fd32;
	fma.rn.f64 	%fd34, %fd1, %fd33, %fd30;
	add.f64 	%fd35, %fd1, %fd31;
	fma.rn.f64 	%fd36, %fd35, %fd35, 0d3FF0000000000000;
	div.rn.f64 	%fd37, %fd24, %fd36;
	fma.rn.f64 	%fd48, %fd1, %fd37, %fd34;
	add.f64 	%fd45, %fd1, %fd35;
	add.s64 	%rd19, %rd19, -4;
	setp.ne.s64 	%p4, %rd19, 0;
	@%p4 bra 	$L__BB1_6;
$L__BB1_7:
	setp.eq.s64 	%p5, %rd20, 0;
	@%p5 bra 	$L__BB1_9;
$L__BB1_8:
	.pragma "nounroll";
	fma.rn.f64 	%fd38, %fd45, %fd45, 0d3FF0000000000000;
	mov.f64 	%fd39, 0d4010000000000000;
	div.rn.f64 	%fd40, %fd39, %fd38;
	fma.rn.f64 	%fd48, %fd1, %fd40, %fd48;
	add.f64 	%fd45, %fd1, %fd45;
	add.s64 	%rd20, %rd20, -1;
	setp.ne.s64 	%p6, %rd20, 0;
	@%p6 bra 	$L__BB1_8;
$L__BB1_9:
	cvta.to.global.u64 	%rd15, %rd12;
	mul.wide.s32 	%rd16, %r1, 8;
	add.s64 	%rd17, %rd15, %rd16;
	st.global.f64 	[%rd17], %fd48;
	ret;

}


// ===== COMPILED SASS (sm_100) =====

	.target	sm_100

	.elftype	@"ET_EXEC"


//--------------------- .note.nv.tkinfo           --------------------------
	.section	.note.nv.tkinfo,"",@"SHT_NOTE"
	.sectionflags	@"SHF_NOTE_NV_TKINFO"
	.tkinfo
        /*0018*/ 	.word	0x00000002
        /*0030*/ 	.string	""
        /*0030*/ 	.string	"ptxas"
        /*0030*/ 	.string	"Cuda compilation tools, release 13.0, V13.0.88"
        /*0030*/ 	.string	"Build cuda_13.0.r13.0/compiler.36424714_0"
        /*0030*/ 	.string	"-arch sm_100 -m 64 "



//--------------------- .note.nv.cuinfo           --------------------------
	.section	.note.nv.cuinfo,"",@"SHT_NOTE"
	.sectionflags	@"SHF_NOTE_NV_CUINFO"
        /*0018*/ 	.short	0x0002
        /*001a*/ 	.short	0x0064
        /*001c*/ 	.short	0x0082
	.zero		2


//--------------------- .nv.info                  --------------------------
	.section	.nv.info,"",@"SHT_CUDA_INFO"
	.align	4


	//----- nvinfo : EIATTR_REGCOUNT
	.align		4
        /*0000*/ 	.byte	0x04, 0x2f
        /*0002*/ 	.short	(.L_1 - .L_0)
	.align		4
.L_0:
        /*0004*/ 	.word	index@(_Z15singleReductioniPKdPd)
        /*0008*/ 	.word	0x0000001c


	//----- nvinfo : EIATTR_FRAME_SIZE
	.align		4
.L_1:
        /*000c*/ 	.byte	0x04, 0x11
        /*000e*/ 	.short	(.L_3 - .L_2)
	.align		4
.L_2:
        /*0010*/ 	.word	index@(_Z15singleReductioniPKdPd)
        /*0014*/ 	.word	0x00000000


	//----- nvinfo : EIATTR_REGCOUNT
	.align		4
.L_3:
        /*0018*/ 	.byte	0x04, 0x2f
        /*001a*/ 	.short	(.L_5 - .L_4)
	.align		4
.L_4:
        /*001c*/ 	.word	index@(_Z11singleGPUPiliiPd)
        /*0020*/ 	.word	0x0000001c


	//----- nvinfo : EIATTR_FRAME_SIZE
	.align		4
.L_5:
        /*0024*/ 	.byte	0x04, 0x11
        /*0026*/ 	.short	(.L_7 - .L_6)
	.align		4
.L_6:
        /*0028*/ 	.word	index@($__internal_2_$__cuda_sm20_div_s64)
        /*002c*/ 	.word	0x00000000


	//----- nvinfo : EIATTR_FRAME_SIZE
	.align		4
.L_7:
        /*0030*/ 	.byte	0x04, 0x11
        /*0032*/ 	.short	(.L_9 - .L_8)
	.align		4
.L_8:
        /*0034*/ 	.word	index@($__internal_1_$__cuda_sm20_div_rn_f64_full)
        /*0038*/ 	.word	0x00000000


	//----- nvinfo : EIATTR_FRAME_SIZE
	.align		4
.L_9:
        /*003c*/ 	.byte	0x04, 0x11
        /*003e*/ 	.short	(.L_11 - .L_10)
	.align		4
.L_10:
        /*0040*/ 	.word	index@($__internal_0_$__cuda_sm20_dblrcp_rn_slowpath_v3)
        /*0044*/ 	.word	0x00000000


	//----- nvinfo : EIATTR_FRAME_SIZE
	.align		4
.L_11:
        /*0048*/ 	.byte	0x04, 0x11
        /*004a*/ 	.short	(.L_13 - .L_12)
	.align		4
.L_12:
        /*004c*/ 	.word	index@(_Z11singleGPUPiliiPd)
        /*0050*/ 	.word	0x00000000


	//----- nvinfo : EIATTR_MIN_STACK_SIZE
	.align		4
.L_13:
        /*0054*/ 	.byte	0x04, 0x12
        /*0056*/ 	.short	(.L_15 - .L_14)
	.align		4
.L_14:
        /*0058*/ 	.word	index@(_Z11singleGPUPiliiPd)
        /*005c*/ 	.word	0x00000000


	//----- nvinfo : EIATTR_MIN_STACK_SIZE
	.align		4
.L_15:
        /*0060*/ 	.byte	0x04, 0x12
        /*0062*/ 	.short	(.L_17 - .L_16)
	.align		4
.L_16:
        /*0064*/ 	.word	index@(_Z15singleReductioniPKdPd)
        /*0068*/ 	.word	0x00000000
.L_17:


//--------------------- .nv.compat                --------------------------
	.section	.nv.compat,"",@"SHT_CUDA_COMPAT_INFO"
	.align	4
        /*0000*/ 	.byte	0x02, 0x09, 0x00, 0x00, 0x02, 0x02, 0x01, 0x00, 0x02, 0x05, 0x05, 0x00, 0x03, 0x07, 0x01, 0x01
        /*0010*/ 	.byte	0x02, 0x03, 0x00, 0x00, 0x02, 0x06, 0x01, 0x00, 0x04, 0x0b, 0x08, 0x00, 0x01, 0x00, 0x00, 0x00
        /*0020*/ 	.byte	0x00, 0x00, 0x00, 0x00


//--------------------- .nv.info._Z11singleGPUPiliiPd --------------------------
	.section	.nv.info._Z11singleGPUPiliiPd,"",@"SHT_CUDA_INFO"
	.sectionflags	@""
	.align	4


	//----- nvinfo : EIATTR_CUDA_API_VERSION
	.align		4
        /*0000*/ 	.byte	0x04, 0x37
        /*0002*/ 	.short	(.L_19 - .L_18)
.L_18:
        /*0004*/ 	.word	0x00000082


	//----- nvinfo : EIATTR_KPARAM_INFO
	.align		4
.L_19:
        /*0008*/ 	.byte	0x04, 0x17
        /*000a*/ 	.short	(.L_21 - .L_20)
.L_20:
        /*000c*/ 	.word	0x00000000
        /*0010*/ 	.short	0x0003
        /*0012*/ 	.short	0x0010
        /*0014*/ 	.byte	0x00, 0xf5, 0x21, 0x00


	//----- nvinfo : EIATTR_KPARAM_INFO
	.align		4
.L_21:
        /*0018*/ 	.byte	0x04, 0x17
        /*001a*/ 	.short	(.L_23 - .L_22)
.L_22:
        /*001c*/ 	.word	0x00000000
        /*0020*/ 	.short	0x0002
        /*0022*/ 	.short	0x000c
        /*0024*/ 	.byte	0x00, 0xf0, 0x11, 0x00


	//----- nvinfo : EIATTR_KPARAM_INFO
	.align		4
.L_23:
        /*0028*/ 	.byte	0x04, 0x17
        /*002a*/ 	.short	(.L_25 - .L_24)
.L_24:
        /*002c*/ 	.word	0x00000000
        /*0030*/ 	.short	0x0001
        /*0032*/ 	.short	0x0008
        /*0034*/ 	.byte	0x00, 0xf0, 0x11, 0x00


	//----- nvinfo : EIATTR_KPARAM_INFO
	.align		4
.L_25:
        /*0038*/ 	.byte	0x04, 0x17
        /*003a*/ 	.short	(.L_27 - .L_26)
.L_26:
        /*003c*/ 	.word	0x00000000
        /*0040*/ 	.short	0x0000
        /*0042*/ 	.short	0x0000
        /*0044*/ 	.byte	0x00, 0xf0, 0x21, 0x00


	//----- nvinfo : EIATTR_SPARSE_MMA_MASK
	.align		4
.L_27:
        /*0048*/ 	.byte	0x03, 0x50
        /*004a*/ 	.short	0x0000


	//----- nvinfo : EIATTR_MAXREG_COUNT
	.align		4
        /*004c*/ 	.byte	0x03, 0x1b
        /*004e*/ 	.short	0x00ff


	//----- nvinfo : EIATTR_MERCURY_ISA_VERSION
	.align		4
        /*0050*/ 	.byte	0x03, 0x5f
        /*0052*/ 	.short	0x0101


	//----- nvinfo : EIATTR_VRC_CTA_INIT_COUNT
	.align		4
        /*0054*/ 	.byte	0x02, 0x4a
	.zero		1
	.zero		1


	//----- nvinfo : EIATTR_EXIT_INSTR_OFFSETS
	.align		4
        /*0058*/ 	.byte	0x04, 0x1c
        /*005a*/ 	.short	(.L_29 - .L_28)


	//   ....[0]....
.L_28:
        /*005c*/ 	.word	0x00000c40


	//----- nvinfo : EIATTR_CRS_STACK_SIZE
	.align		4
.L_29:
        /*0060*/ 	.byte	0x04, 0x1e
        /*0062*/ 	.short	(.L_31 - .L_30)
.L_30:
        /*0064*/ 	.word	0x00000000


	//----- nvinfo : EIATTR_CBANK_PARAM_SIZE
	.align		4
.L_31:
        /*0068*/ 	.byte	0x03, 0x19
        /*006a*/ 	.short	0x0018


	//----- nvinfo : EIATTR_PARAM_CBANK
	.align		4
        /*006c*/ 	.byte	0x04, 0x0a
        /*006e*/ 	.short	(.L_33 - .L_32)
	.align		4
.L_32:
        /*0070*/ 	.word	index@(.nv.constant0._Z11singleGPUPiliiPd)
        /*0074*/ 	.short	0x0380
        /*0076*/ 	.short	0x0018


	//----- nvinfo : EIATTR_SW_WAR
	.align		4
.L_33:
        /*0078*/ 	.byte	0x04, 0x36
        /*007a*/ 	.short	(.L_35 - .L_34)
.L_34:
        /*007c*/ 	.word	0x00000008
.L_35:


//--------------------- .nv.info._Z15singleReductioniPKdPd --------------------------
	.section	.nv.info._Z15singleReductioniPKdPd,"",@"SHT_CUDA_INFO"
	.sectionflags	@""
	.align	4


	//----- nvinfo : EIATTR_CUDA_API_VERSION
	.align		4
        /*0000*/ 	.byte	0x04, 0x37
        /*0002*/ 	.short	(.L_37 - .L_36)
.L_36:
        /*0004*/ 	.word	0x00000082


	//----- nvinfo : EIATTR_KPARAM_INFO
	.align		4
.L_37:
        /*0008*/ 	.byte	0x04, 0x17
        /*000a*/ 	.short	(.L_39 - .L_38)
.L_38:
        /*000c*/ 	.word	0x00000000
        /*0010*/ 	.short	0x0002
        /*0012*/ 	.short	0x0010
        /*0014*/ 	.byte	0x00, 0xf5, 0x21, 0x00


	//----- nvinfo : EIATTR_KPARAM_INFO
	.align		4
.L_39:
        /*0018*/ 	.byte	0x04, 0x17
        /*001a*/ 	.short	(.L_41 - .L_40)
.L_40:
        /*001c*/ 	.word	0x00000000
        /*0020*/ 	.short	0x0001
        /*0022*/ 	.short	0x0008
        /*0024*/ 	.byte	0x00, 0xf5, 0x21, 0x00


	//----- nvinfo : EIATTR_KPARAM_INFO
	.align		4
.L_41:
        /*0028*/ 	.byte	0x04, 0x17
        /*002a*/ 	.short	(.L_43 - .L_42)
.L_42:
        /*002c*/ 	.word	0x00000000
        /*0030*/ 	.short	0x0000
        /*0032*/ 	.short	0x0000
        /*0034*/ 	.byte	0x00, 0xf0, 0x11, 0x00


	//----- nvinfo : EIATTR_SPARSE_MMA_MASK
	.align		4
.L_43:
        /*0038*/ 	.byte	0x03, 0x50
        /*003a*/ 	.short	0x0000


	//----- nvinfo : EIATTR_MAXREG_COUNT
	.align		4
        /*003c*/ 	.byte	0x03, 0x1b
        /*003e*/ 	.short	0x00ff


	//----- nvinfo : EIATTR_NUM_BARRIERS
	.align		4
        /*0040*/ 	.byte	0x02, 0x4c
        /*0042*/ 	.byte	0x01
	.zero		1


	//----- nvinfo : EIATTR_MERCURY_ISA_VERSION
	.align		4
        /*0044*/ 	.byte	0x03, 0x5f
        /*0046*/ 	.short	0x0101


	//----- nvinfo : EIATTR_VRC_CTA_INIT_COUNT
	.align		4
        /*0048*/ 	.byte	0x02, 0x4a
	.zero		1
	.zero		1


	//----- nvinfo : EIATTR_EXIT_INSTR_OFFSETS
	.align		4
        /*004c*/ 	.byte	0x04, 0x1c
        /*004e*/ 	.short	(.L_45 - .L_44)


	//   ....[0]....
.L_44:
        /*0050*/ 	.word	0x00000a20


	//   ....[1]....
        /*0054*/ 	.word	0x00000c00


	//   ....[2]....
        /*0058*/ 	.word	0x00000c30


	//----- nvinfo : EIATTR_CRS_STACK_SIZE
	.align		4
.L_45:
        /*005c*/ 	.byte	0x04, 0x1e
        /*005e*/ 	.short	(.L_47 - .L_46)
.L_46:
        /*0060*/ 	.word	0x00000000


	//----- nvinfo : EIATTR_CBANK_PARAM_SIZE
	.align		4
.L_47:
        /*0064*/ 	.byte	0x03, 0x19
        /*0066*/ 	.short	0x0018


	//----- nvinfo : EIATTR_PARAM_CBANK
	.align		4
        /*0068*/ 	.byte	0x04, 0x0a
        /*006a*/ 	.short	(.L_49 - .L_48)
	.align		4
.L_48:
        /*006c*/ 	.word	index@(.nv.constant0._Z15singleReductioniPKdPd)
        /*0070*/ 	.short	0x0380
        /*0072*/ 	.short	0x0018


	//----- nvinfo : EIATTR_SW_WAR
	.align		4
.L_49:
        /*0074*/ 	.byte	0x04, 0x36
        /*0076*/ 	.short	(.L_51 - .L_50)
.L_50:
        /*0078*/ 	.word	0x00000008
.L_51:


//--------------------- .nv.callgraph             --------------------------
	.section	.nv.callgraph,"",@"SHT_CUDA_CALLGRAPH"
	.align	4
	.sectionentsize	8
	.align		4
        /*0000*/ 	.word	0x00000000
	.align		4
        /*0004*/ 	.word	0xffffffff
	.align		4
        /*0008*/ 	.word	0x00000000
	.align		4
        /*000c*/ 	.word	0xfffffffe
	.align		4
        /*0010*/ 	.word	0x00000000
	.align		4
        /*0014*/ 	.word	0xfffffffd
	.align		4
        /*0018*/ 	.word	0x00000000
	.align		4
        /*001c*/ 	.word	0xfffffffc


//--------------------- .text._Z11singleGPUPiliiPd --------------------------
	.section	.text._Z11singleGPUPiliiPd,"ax",@progbits
	.align	128
        .global         _Z11singleGPUPiliiPd
        .type           _Z11singleGPUPiliiPd,@function
        .size           _Z11singleGPUPiliiPd,(.L_x_44 - _Z11singleGPUPiliiPd)
        .other          _Z11singleGPUPiliiPd,@"STO_CUDA_ENTRY STV_DEFAULT"
_Z11singleGPUPiliiPd:
.text._Z11singleGPUPiliiPd:
[----:B------:R-:W-:Y:S01]  /*0000*/  LDC R1, c[0x0][0x37c] ;  /* 0x0000df00ff017b82 */ /* 0x000fe20000000800 */
[----:B------:R-:W0:Y:S01]  /*0010*/  LDCU.64 UR4, c[0x0][0x380] ;  /* 0x00007000ff0477ac */ /* 0x000e220008000a00 */
[----:B------:R-:W1:Y:S01]  /*0020*/  LDCU UR12, c[0x0][0x388] ;  /* 0x00007100ff0c77ac */ /* 0x000e620008000800 */
[----:B0-----:R-:W0:Y:S01]  /*0030*/  I2F.F64.S64 R2, UR4 ;  /* 0x0000000400027d12 */ /* 0x001e220008301c00 */
[----:B-1----:R-:W-:-:S07]  /*0040*/  USHF.R.S32.HI UR12, URZ, 0x1f, UR12 ;  /* 0x0000001fff0c7899 */ /* 0x002fce000801140c */
[----:B0-----:R-:W0:Y:S01]  /*0050*/  MUFU.RCP64H R5, R3 ;  /* 0x0000000300057308 */ /* 0x001e220000001800 */
[----:B------:R-:W-:-:S05]  /*0060*/  VIADD R4, R3, 0x300402 ;  /* 0x0030040203047836 */ /* 0x000fca0000000000 */
[----:B------:R-:W-:Y:S01]  /*0070*/  FSETP.GEU.AND P0, PT, |R4|, 5.8789094863358348022e-39, PT ;  /* 0x004004020400780b */ /* 0x000fe20003f0e200 */
[----:B0-----:R-:W-:-:S08]  /*0080*/  DFMA R6, -R2, R4, 1 ;  /* 0x3ff000000206742b */ /* 0x001fd00000000104 */
[----:B------:R-:W-:-:S08]  /*0090*/  DFMA R6, R6, R6, R6 ;  /* 0x000000060606722b */ /* 0x000fd00000000006 */
[----:B------:R-:W-:-:S08]  /*00a0*/  DFMA R6, R4, R6, R4 ;  /* 0x000000060406722b */ /* 0x000fd00000000004 */
[----:B------:R-:W-:-:S08]  /*00b0*/  DFMA R8, -R2, R6, 1 ;  /* 0x3ff000000208742b */ /* 0x000fd00000000106 */
[----:B------:R-:W-:-:S10]  /*00c0*/  DFMA R8, R6, R8, R6 ;  /* 0x000000080608722b */ /* 0x000fd40000000006 */
[----:B------:R-:W-:Y:S02]  /*00d0*/  R2UR UR8, R8 ;  /* 0x00000000080872ca */ /* 0x000fe400000e0000 */
[----:B------:R-:W-:Y:S01]  /*00e0*/  R2UR UR9, R9 ;  /* 0x00000000090972ca */ /* 0x000fe200000e0000 */
[----:B------:R-:W-:-:S14]  /*00f0*/  @P0 BRA `(.L_x_0) ;  /* 0x0000000000100947 */ /* 0x000fdc0003800000 */
[----:B------:R-:W-:-:S05]  /*0100*/  LOP3.LUT R0, R3, 0x7fffffff, RZ, 0xc0, !PT ;  /* 0x7fffffff03007812 */ /* 0x000fca00078ec0ff */
[----:B------:R-:W-:Y:S01]  /*0110*/  VIADD R6, R0, 0xfff00000 ;  /* 0xfff0000000067836 */ /* 0x000fe20000000000 */
[----:B------:R-:W-:-:S07]  /*0120*/  MOV R0, 0x140 ;  /* 0x0000014000007802 */ /* 0x000fce0000000f00 */
[----:B------:R-:W-:Y:S05]  /*0130*/  CALL.REL.NOINC `($__internal_0_$__cuda_sm20_dblrcp_rn_slowpath_v3) ;  /* 0x0000000800c47944 */ /* 0x000fea0003c00000 */
.L_x_0:
[----:B------:R-:W0:Y:S01]  /*0140*/  LDCU UR4, c[0x0][0x384] ;  /* 0x00007080ff0477ac */ /* 0x000e220008000800 */
[----:B------:R-:W1:Y:S01]  /*0150*/  S2R R2, SR_TID.X ;  /* 0x0000000000027919 */ /* 0x000e620000002100 */
[----:B------:R-:W1:Y:S08]  /*0160*/  S2UR UR5, SR_CTAID.X ;  /* 0x00000000000579c3 */ /* 0x000e700000002500 */
[----:B------:R-:W1:Y:S01]  /*0170*/  LDC R3, c[0x0][0x38c] ;  /* 0x0000e300ff037b82 */ /* 0x000e620000000800 */
[----:B0-----:R-:W-:-:S04]  /*0180*/  ULOP3.LUT UR4, UR12, UR4, URZ, 0xfc, !UPT ;  /* 0x000000040c047292 */ /* 0x001fc8000f8efcff */
[----:B------:R-:W-:Y:S01]  /*0190*/  UISETP.NE.U32.AND UP0, UPT, UR4, URZ, UPT ;  /* 0x000000ff0400728c */ /* 0x000fe2000bf05070 */
[----:B-1----:R-:W-:-:S08]  /*01a0*/  IMAD R2, R3, UR5, R2 ;  /* 0x0000000503027c24 */ /* 0x002fd0000f8e0202 */
[----:B------:R-:W-:Y:S05]  /*01b0*/  BRA.U UP0, `(.L_x_1) ;  /* 0x0000000100607547 */ /* 0x000fea000b800000 */
[----:B------:R-:W0:Y:S01]  /*01c0*/  LDCU UR10, c[0x0][0x388] ;  /* 0x00007100ff0a77ac */ /* 0x000e220008000800 */
[----:B------:R-:W1:Y:S01]  /*01d0*/  LDCU UR7, c[0x0][0x380] ;  /* 0x00007000ff0777ac */ /* 0x000e620008000800 */
[----:B------:R-:W-:Y:S01]  /*01e0*/  UMOV UR4, URZ ;  /* 0x000000ff00047c82 */ /* 0x000fe20008000000 */
[----:B0-----:R-:W0:Y:S01]  /*01f0*/  I2F.U32.RP R0, UR10 ;  /* 0x0000000a00007d06 */ /* 0x001e220008209000 */
[----:B------:R-:W-:-:S07]  /*0200*/  UISETP.NE.U32.AND UP2, UPT, UR10, URZ, UPT ;  /* 0x000000ff0a00728c */ /* 0x000fce000bf45070 */
[----:B0-----:R-:W0:Y:S02]  /*0210*/  MUFU.RCP R0, R0 ;  /* 0x0000000000007308 */ /* 0x001e240000001000 */
[----:B0-----:R-:W-:-:S06]  /*0220*/  VIADD R3, R0, 0xffffffe ;  /* 0x0ffffffe00037836 */ /* 0x001fcc0000000000 */
[----:B------:R-:W0:Y:S02]  /*0230*/  F2I.FTZ.U32.TRUNC.NTZ R3, R3 ;  /* 0x0000000300037305 */ /* 0x000e24000021f000 */
[----:B0-----:R-:W-:-:S13]  /*0240*/  R2UR UR5, R3 ;  /* 0x00000000030572ca */ /* 0x001fda00000e0000 */
[----:B------:R-:W-:-:S04]  /*0250*/  UIADD3 UR6, UPT, UPT, URZ, -UR5, URZ ;  /* 0x80000005ff067290 */ /* 0x000fc8000fffe0ff */
[----:B------:R-:W-:-:S04]  /*0260*/  UIMAD UR6, UR6, UR10, URZ ;  /* 0x0000000a060672a4 */ /* 0x000fc8000f8e02ff */
[----:B------:R-:W-:-:S04]  /*0270*/  UIMAD.WIDE.U32 UR4, UR5, UR6, UR4 ;  /* 0x00000006050472a5 */ /* 0x000fc8000f8e0004 */
[----:B-1----:R-:W-:-:S07]  /*0280*/  UIMAD.WIDE.U32 UR4, UR5, UR7, URZ ;  /* 0x00000007050472a5 */ /* 0x002fce000f8e00ff */
[----:B------:R-:W-:Y:S02]  /*0290*/  UMOV UR4, UR5 ;  /* 0x0000000500047c82 */ /* 0x000fe40008000000 */
[----:B------:R-:W-:-:S04]  /*02a0*/  UIADD3 UR5, UPT, UPT, -UR4, URZ, URZ ;  /* 0x000000ff04057290 */ /* 0x000fc8000fffe1ff */
[----:B------:R-:W-:-:S04]  /*02b0*/  UIMAD UR5, UR10, UR5, UR7 ;  /* 0x000000050a0572a4 */ /* 0x000fc8000f8e0207 */
[----:B------:R-:W-:-:S11]  /*02c0*/  UISETP.GE.U32.AND UP0, UPT, UR5, UR10, UPT ;  /* 0x0000000a0500728c */ /* 0x000fd6000bf06070 */
[----:B------:R-:W-:Y:S02]  /*02d0*/  @UP0 UIADD3 UR5, UPT, UPT, UR5, -UR10, URZ ;  /* 0x8000000a05050290 */ /* 0x000fe4000fffe0ff */
[----:B------:R-:W-:Y:S02]  /*02e0*/  @UP0 UIADD3 UR4, UPT, UPT, UR4, 0x1, URZ ;  /* 0x0000000104040890 */ /* 0x000fe4000fffe0ff */
[----:B------:R-:W-:-:S03]  /*02f0*/  UISETP.GE.U32.AND UP1, UPT, UR5, UR10, UPT ;  /* 0x0000000a0500728c */ /* 0x000fc6000bf26070 */
[----:B------:R-:W-:-:S08]  /*0300*/  UMOV UR5, URZ ;  /* 0x000000ff00057c82 */ /* 0x000fd00008000000 */
[----:B------:R-:W-:Y:S02]  /*0310*/  @UP1 UIADD3 UR4, UPT, UPT, UR4, 0x1, URZ ;  /* 0x0000000104041890 */ /* 0x000fe4000fffe0ff */
[----:B------:R-:W-:Y:S01]  /*0320*/  @!UP2 ULOP3.LUT UR4, URZ, UR10, URZ, 0x33, !UPT ;  /* 0x0000000aff04a292 */ /* 0x000fe2000f8e33ff */
[----:B------:R-:W-:Y:S11]  /*0330*/  BRA `(.L_x_2) ;  /* 0x0000000000087947 */ /* 0x000ff60003800000 */
.L_x_1:
[----:B------:R-:W-:-:S07]  /*0340*/  MOV R3, 0x360 ;  /* 0x0000036000037802 */ /* 0x000fce0000000f00 */
[----:B------:R-:W-:Y:S05]  /*0350*/  CALL.REL.NOINC `($__internal_2_$__cuda_sm20_div_s64) ;  /* 0x0000001000787944 */ /* 0x000fea0003c00000 */
.L_x_2:
[----:B------:R-:W0:Y:S01]  /*0360*/  I2F.F64.S64 R4, UR4 ;  /* 0x0000000400047d12 */ /* 0x000e220008301c00 */
[----:B------:R-:W-:Y:S01]  /*0370*/  UISETP.GE.U32.AND UP0, UPT, UR4, 0x1, UPT ;  /* 0x000000010400788c */ /* 0x000fe2000bf06070 */
[----:B------:R-:W1:Y:S03]  /*0380*/  LDCU.64 UR10, c[0x0][0x358] ;  /* 0x00006b00ff0a77ac */ /* 0x000e660008000a00 */
[----:B------:R-:W-:-:S03]  /*0390*/  UISETP.GE.AND.EX UP0, UPT, UR5, URZ, UPT, UP0 ;  /* 0x000000ff0500728c */ /* 0x000fc6000bf06300 */
[----:B------:R-:W2:Y:S01]  /*03a0*/  I2F.F64 R6, R2 ;  /* 0x0000000200067312 */ /* 0x000ea20000201c00 */
[----:B0-----:R-:W-:-:S08]  /*03b0*/  DMUL R4, R4, UR8 ;  /* 0x0000000804047c28 */ /* 0x001fd00008000000 */
[----:B--2---:R-:W-:Y:S01]  /*03c0*/  DMUL R22, R4, R6 ;  /* 0x0000000604167228 */ /* 0x004fe20000000000 */
[----:B------:R-:W-:Y:S01]  /*03d0*/  CS2R R6, SRZ ;  /* 0x0000000000067805 */ /* 0x000fe2000001ff00 */
[----:B-1----:R-:W-:Y:S09]  /*03e0*/  BRA.U !UP0, `(.L_x_3) ;  /* 0x0000000908087547 */ /* 0x002ff2000b800000 */
[----:B------:R-:W-:Y:S01]  /*03f0*/  UISETP.GE.U32.AND UP0, UPT, UR4, 0x4, UPT ;  /* 0x000000040400788c */ /* 0x000fe2000bf06070 */
[----:B------:R-:W-:Y:S01]  /*0400*/  CS2R R6, SRZ ;  /* 0x0000000000067805 */ /* 0x000fe2000001ff00 */
[----:B------:R-:W-:Y:S02]  /*0410*/  ULOP3.LUT UR15, UR4, 0x3, URZ, 0xc0, !UPT ;  /* 0x00000003040f7892 */ /* 0x000fe4000f8ec0ff */
[----:B------:R-:W-:Y:S01]  /*0420*/  UISETP.GE.U32.AND.EX UP0, UPT, UR5, URZ, UPT, UP0 ;  /* 0x000000ff0500728c */ /* 0x000fe2000bf06100 */
[----:B------:R-:W-:Y:S01]  /*0430*/  UMOV UR7, URZ ;  /* 0x000000ff00077c82 */ /* 0x000fe20008000000 */
[----:B------:R-:W-:Y:S01]  /*0440*/  UMOV UR6, URZ ;  /* 0x000000ff00067c82 */ /* 0x000fe20008000000 */
[----:B------:R-:W-:-:S06]  /*0450*/  UMOV UR12, 0x40100000 ;  /* 0x40100000000c7882 */ /* 0x000fcc0000000000 */
[----:B------:R-:W-:Y:S05]  /*0460*/  BRA.U !UP0, `(.L_x_4) ;  /* 0x0000000508707547 */ /* 0x000fea000b800000 */
[----:B------:R-:W-:Y:S01]  /*0470*/  CS2R R6, SRZ ;  /* 0x0000000000067805 */ /* 0x000fe2000001ff00 */
[----:B------:R-:W-:Y:S02]  /*0480*/  ULOP3.LUT UR13, UR4, 0xfffffffc, URZ, 0xc0, !UPT ;  /* 0xfffffffc040d7892 */ /* 0x000fe4000f8ec0ff */
[----:B------:R-:W-:-:S12]  /*0490*/  ULOP3.LUT UR14, UR5, 0x7fffffff, URZ, 0xc0, !UPT ;  /* 0x7fffffff050e7892 */ /* 0x000fd8000f8ec0ff */
.L_x_13:
[----:B------:R-:W-:Y:S01]  /*04a0*/  DFMA R10, R22, R22, 1 ;  /* 0x3ff00000160a742b */ /* 0x000fe20000000016 */
[----:B------:R-:W-:Y:S01]  /*04b0*/  IMAD.MOV.U32 R4, RZ, RZ, 0x1 ;  /* 0x00000001ff047424 */ /* 0x000fe200078e00ff */
[----:B------:R-:W-:Y:S01]  /*04c0*/  UIADD3 UR13, UP0, UPT, UR13, -0x4, URZ ;  /* 0xfffffffc0d0d7890 */ /* 0x000fe2000ff1e0ff */
[----:B------:R-:W-:Y:S03]  /*04d0*/  BSSY.RECONVERGENT B0, `(.L_x_5) ;  /* 0x0000014000007945 */ /* 0x000fe60003800200 */
[----:B------:R-:W0:Y:S01]  /*04e0*/  MUFU.RCP64H R5, R11 ;  /* 0x0000000b00057308 */ /* 0x000e220000001800 */
[----:B------:R-:W-:Y:S02]  /*04f0*/  UIADD3.X UR14, UPT, UPT, UR14, -0x1, URZ, UP0, !UPT ;  /* 0xffffffff0e0e7890 */ /* 0x000fe400087fe4ff */
[----:B------:R-:W-:-:S04]  /*0500*/  UISETP.NE.U32.AND UP0, UPT, UR13, URZ, UPT ;  /* 0x000000ff0d00728c */ /* 0x000fc8000bf05070 */
[----:B------:R-:W-:Y:S01]  /*0510*/  UISETP.NE.AND.EX UP0, UPT, UR14, URZ, UPT, UP0 ;  /* 0x000000ff0e00728c */ /* 0x000fe2000bf05300 */
[----:B0-----:R-:W-:-:S08]  /*0520*/  DFMA R8, -R10, R4, 1 ;  /* 0x3ff000000a08742b */ /* 0x001fd00000000104 */
[----:B------:R-:W-:-:S08]  /*0530*/  DFMA R8, R8, R8, R8 ;  /* 0x000000080808722b */ /* 0x000fd00000000008 */
[----:B------:R-:W-:-:S08]  /*0540*/  DFMA R8, R4, R8, R4 ;  /* 0x000000080408722b */ /* 0x000fd00000000004 */
[----:B------:R-:W-:-:S08]  /*0550*/  DFMA R4, -R10, R8, 1 ;  /* 0x3ff000000a04742b */ /* 0x000fd00000000108 */
[----:B------:R-:W-:-:S08]  /*0560*/  DFMA R4, R8, R4, R8 ;  /* 0x000000040804722b */ /* 0x000fd00000000008 */
[----:B------:R-:W-:-:S08]  /*0570*/  DMUL R8, R4, 4 ;  /* 0x4010000004087828 */ /* 0x000fd00000000000 */
[----:B------:R-:W-:-:S08]  /*0580*/  DFMA R12, -R10, R8, 4 ;  /* 0x401000000a0c742b */ /* 0x000fd00000000108 */
[----:B------:R-:W-:-:S10]  /*0590*/  DFMA R4, R4, R12, R8 ;  /* 0x0000000c0404722b */ /* 0x000fd40000000008 */
[----:B------:R-:W-:-:S05]  /*05a0*/  FFMA R0, RZ, R11, R5 ;  /* 0x0000000bff007223 */ /* 0x000fca0000000005 */
[----:B------:R-:W-:-:S13]  /*05b0*/  FSETP.GT.AND P0, PT, |R0|, 1.469367938527859385e-39, PT ;  /* 0x001000000000780b */ /* 0x000fda0003f04200 */
[----:B------:R-:W-:Y:S05]  /*05c0*/  @P0 BRA `(.L_x_6) ;  /* 0x0000000000100947 */ /* 0x000fea0003800000 */
[----:B------:R-:W-:-:S07]  /*05d0*/  MOV R0, 0x5f0 ;  /* 0x000005f000007802 */ /* 0x000fce0000000f00 */
[----:B------:R-:W-:Y:S05]  /*05e0*/  CALL.REL.NOINC `($__internal_1_$__cuda_sm20_div_rn_f64_full) ;  /* 0x0000000800547944 */ /* 0x000fea0003c00000 */
[----:B------:R-:W-:Y:S02]  /*05f0*/  IMAD.MOV.U32 R4, RZ, RZ, R8 ;  /* 0x000000ffff047224 */ /* 0x000fe400078e0008 */
[----:B------:R-:W-:-:S07]  /*0600*/  IMAD.MOV.U32 R5, RZ, RZ, R9 ;  /* 0x000000ffff057224 */ /* 0x000fce00078e0009 */
.L_x_6:
[----:B------:R-:W-:Y:S05]  /*0610*/  BSYNC.RECONVERGENT B0 ;  /* 0x0000000000007941 */ /* 0x000fea0003800200 */
.L_x_5:
[----:B------:R-:W-:Y:S01]  /*0620*/  DADD R22, R22, UR8 ;  /* 0x0000000816167e29 */ /* 0x000fe20008000000 */
[----:B------:R-:W-:Y:S01]  /*0630*/  IMAD.MOV.U32 R8, RZ, RZ, 0x1 ;  /* 0x00000001ff087424 */ /* 0x000fe200078e00ff */
[----:B------:R-:W-:Y:S01]  /*0640*/  BSSY.RECONVERGENT B0, `(.L_x_7) ;  /* 0x0000011000007945 */ /* 0x000fe20003800200 */
[----:B------:R-:W-:-:S05]  /*0650*/  DFMA R6, R4, UR8, R6 ;  /* 0x0000000804067c2b */ /* 0x000fca0008000006 */
[----:B------:R-:W-:-:S06]  /*0660*/  DFMA R10, R22, R22, 1 ;  /* 0x3ff00000160a742b */ /* 0x000fcc0000000016 */
[----:B------:R-:W0:Y:S02]  /*0670*/  MUFU.RCP64H R9, R11 ;  /* 0x0000000b00097308 */ /* 0x000e240000001800 */
        /* <DEDUP_REMOVED lines=13> */
.L_x_8:
[----:B------:R-:W-:Y:S05]  /*0750*/  BSYNC.RECONVERGENT B0 ;  /* 0x0000000000007941 */ /* 0x000fea0003800200 */
.L_x_7:
        /* <DEDUP_REMOVED lines=21> */
.L_x_10:
[----:B------:R-:W-:Y:S05]  /*08b0*/  BSYNC.RECONVERGENT B0 ;  /* 0x0000000000007941 */ /* 0x000fea0003800200 */
.L_x_9:
        /* <DEDUP_REMOVED lines=19> */
.L_x_12:
[----:B------:R-:W-:Y:S05]  /*09f0*/  BSYNC.RECONVERGENT B0 ;  /* 0x0000000000007941 */ /* 0x000fea0003800200 */
.L_x_11:
[----:B------:R-:W-:Y:S02]  /*0a00*/  DFMA R6, R8, UR8, R6 ;  /* 0x0000000808067c2b */ /* 0x000fe40008000006 */
[----:B------:R-:W-:Y:S01]  /*0a10*/  DADD R22, R22, UR8 ;  /* 0x0000000816167e29 */ /* 0x000fe20008000000 */
[----:B------:R-:W-:Y:S10]  /*0a20*/  BRA.U UP0, `(.L_x_13) ;  /* 0xfffffff9009c7547 */ /* 0x000ff4000b83ffff */
.L_x_4:
[----:B------:R-:W-:-:S04]  /*0a30*/  UISETP.NE.U32.AND UP0, UPT, UR15, URZ, UPT ;  /* 0x000000ff0f00728c */ /* 0x000fc8000bf05070 */
[----:B------:R-:W-:-:S09]  /*0a40*/  UISETP.NE.AND.EX UP0, UPT, UR7, URZ, UPT, UP0 ;  /* 0x000000ff0700728c */ /* 0x000fd2000bf05300 */
[----:B------:R-:W-:Y:S05]  /*0a50*/  BRA.U !UP0, `(.L_x_3) ;  /* 0x00000001086c7547 */ /* 0x000fea000b800000 */
.L_x_16:
        /* <DEDUP_REMOVED lines=23> */
.L_x_15:
[----:B------:R-:W-:Y:S05]  /*0bd0*/  BSYNC.RECONVERGENT B0 ;  /* 0x0000000000007941 */ /* 0x000fea0003800200 */
.L_x_14:
[----:B------:R-:W-:Y:S02]  /*0be0*/  DFMA R6, R4, UR8, R6 ;  /* 0x0000000804067c2b */ /* 0x000fe40008000006 */
[----:B------:R-:W-:Y:S01]  /*0bf0*/  DADD R22, R22, UR8 ;  /* 0x0000000816167e29 */ /* 0x000fe20008000000 */
[----:B------:R-:W-:Y:S10]  /*0c00*/  BRA.U UP0, `(.L_x_16) ;  /* 0xfffffffd00947547 */ /* 0x000ff4000b83ffff */
.L_x_3:
[----:B------:R-:W0:Y:S02]  /*0c10*/  LDC.64 R4, c[0x0][0x390] ;  /* 0x0000e400ff047b82 */ /* 0x000e240000000a00 */
[----:B0-----:R-:W-:-:S05]  /*0c20*/  IMAD.WIDE R2, R2, 0x8, R4 ;  /* 0x0000000802027825 */ /* 0x001fca00078e0204 */
[----:B------:R-:W-:Y:S01]  /*0c30*/  STG.E.64 desc[UR10][R2.64], R6 ;  /* 0x0000000602007986 */ /* 0x000fe2000c101b0a */
[----:B------:R-:W-:Y:S05]  /*0c40*/  EXIT ;  /* 0x000000000000794d */ /* 0x000fea0003800000 */
        .weak           $__internal_0_$__cuda_sm20_dblrcp_rn_slowpath_v3
        .type           $__internal_0_$__cuda_sm20_dblrcp_rn_slowpath_v3,@function
        .size           $__internal_0_$__cuda_sm20_dblrcp_rn_slowpath_v3,($__internal_1_$__cuda_sm20_div_rn_f64_full - $__internal_0_$__cuda_sm20_dblrcp_rn_slowpath_v3)
$__internal_0_$__cuda_sm20_dblrcp_rn_slowpath_v3:
[----:B------:R-:W-:-:S14]  /*0c50*/  DSETP.GTU.AND P0, PT, |R2|, +INF , PT ;  /* 0x7ff000000200742a */ /* 0x000fdc0003f0c200 */
[----:B------:R-:W-:Y:S05]  /*0c60*/  @P0 BRA `(.L_x_17) ;  /* 0x0000000000940947 */ /* 0x000fea0003800000 */
[----:B------:R-:W-:-:S05]  /*0c70*/  LOP3.LUT R4, R3, 0x7fffffff, RZ, 0xc0, !PT ;  /* 0x7fffffff03047812 */ /* 0x000fca00078ec0ff */
[----:B------:R-:W-:-:S05]  /*0c80*/  VIADD R5, R4, 0xffffffff ;  /* 0xffffffff04057836 */ /* 0x000fca0000000000 */
[----:B------:R-:W-:-:S13]  /*0c90*/  ISETP.GE.U32.AND P0, PT, R5, 0x7fefffff, PT ;  /* 0x7fefffff0500780c */ /* 0x000fda0003f06070 */
[----:B------:R-:W-:Y:S01]  /*0ca0*/  @P0 IMAD.MOV.U32 R8, RZ, RZ, RZ ;  /* 0x000000ffff080224 */ /* 0x000fe200078e00ff */
[----:B------:R-:W-:-:S04]  /*0cb0*/  @P0 LOP3.LUT R9, R3, 0x7ff00000, RZ, 0x3c, !PT ;  /* 0x7ff0000003090812 */ /* 0x000fc800078e3cff */
[----:B------:R-:W-:Y:S02]  /*0cc0*/  @P0 R2UR UR4, R8 ;  /* 0x00000000080402ca */ /* 0x000fe400000e0000 */
[----:B------:R-:W-:Y:S01]  /*0cd0*/  @P0 R2UR UR5, R9 ;  /* 0x00000000090502ca */ /* 0x000fe200000e0000 */
[----:B------:R-:W-:-:S14]  /*0ce0*/  @P0 BRA `(.L_x_18) ;  /* 0x0000000000800947 */ /* 0x000fdc0003800000 */
[----:B------:R-:W-:-:S13]  /*0cf0*/  ISETP.GE.U32.AND P0, PT, R4, 0x1000001, PT ;  /* 0x010000010400780c */ /* 0x000fda0003f06070 */
[----:B------:R-:W-:Y:S05]  /*0d00*/  @!P0 BRA `(.L_x_19) ;  /* 0x00000000003c8947 */ /* 0x000fea0003800000 */
[----:B------:R-:W-:Y:S02]  /*0d10*/  VIADD R5, R3, 0xc0200000 ;  /* 0xc020000003057836 */ /* 0x000fe40000000000 */
[----:B------:R-:W-:Y:S02]  /*0d20*/  IMAD.MOV.U32 R4, RZ, RZ, R2 ;  /* 0x000000ffff047224 */ /* 0x000fe400078e0002 */
[----:B------:R-:W0:Y:S04]  /*0d30*/  MUFU.RCP64H R7, R5 ;  /* 0x0000000500077308 */ /* 0x000e280000001800 */
[----:B0-----:R-:W-:-:S08]  /*0d40*/  DFMA R8, -R4, R6, 1 ;  /* 0x3ff000000408742b */ /* 0x001fd00000000106 */
[----:B------:R-:W-:-:S08]  /*0d50*/  DFMA R8, R8, R8, R8 ;  /* 0x000000080808722b */ /* 0x000fd00000000008 */
[----:B------:R-:W-:-:S08]  /*0d60*/  DFMA R8, R6, R8, R6 ;  /* 0x000000080608722b */ /* 0x000fd00000000006 */
[----:B------:R-:W-:-:S08]  /*0d70*/  DFMA R6, -R4, R8, 1 ;  /* 0x3ff000000406742b */ /* 0x000fd00000000108 */
[----:B------:R-:W-:-:S08]  /*0d80*/  DFMA R6, R8, R6, R8 ;  /* 0x000000060806722b */ /* 0x000fd00000000008 */
[----:B------:R-:W-:-:S08]  /*0d90*/  DMUL R6, R6, 2.2250738585072013831e-308 ;  /* 0x0010000006067828 */ /* 0x000fd00000000000 */
[----:B------:R-:W-:-:S08]  /*0da0*/  DFMA R2, -R2, R6, 1 ;  /* 0x3ff000000202742b */ /* 0x000fd00000000106 */
[----:B------:R-:W-:-:S08]  /*0db0*/  DFMA R2, R2, R2, R2 ;  /* 0x000000020202722b */ /* 0x000fd00000000002 */
[----:B------:R-:W-:-:S10]  /*0dc0*/  DFMA R2, R6, R2, R6 ;  /* 0x000000020602722b */ /* 0x000fd40000000006 */
[----:B------:R-:W-:Y:S02]  /*0dd0*/  R2UR UR4, R2 ;  /* 0x00000000020472ca */ /* 0x000fe400000e0000 */
[----:B------:R-:W-:Y:S01]  /*0de0*/  R2UR UR5, R3 ;  /* 0x00000000030572ca */ /* 0x000fe200000e0000 */
[----:B------:R-:W-:-:S14]  /*0df0*/  BRA `(.L_x_18) ;  /* 0x00000000003c7947 */ /* 0x000fdc0003800000 */
.L_x_19:
[----:B------:R-:W-:Y:S01]  /*0e00*/  DMUL R2, R2, 8.11296384146066816958e+31 ;  /* 0x4690000002027828 */ /* 0x000fe20000000000 */
[----:B------:R-:W-:-:S05]  /*0e10*/  IMAD.MOV.U32 R4, RZ, RZ, R6 ;  /* 0x000000ffff047224 */ /* 0x000fca00078e0006 */
[----:B------:R-:W0:Y:S02]  /*0e20*/  MUFU.RCP64H R5, R3 ;  /* 0x0000000300057308 */ /* 0x000e240000001800 */
[----:B0-----:R-:W-:-:S08]  /*0e30*/  DFMA R6, -R2, R4, 1 ;  /* 0x3ff000000206742b */ /* 0x001fd00000000104 */
[----:B------:R-:W-:-:S08]  /*0e40*/  DFMA R6, R6, R6, R6 ;  /* 0x000000060606722b */ /* 0x000fd00000000006 */
[----:B------:R-:W-:-:S08]  /*0e50*/  DFMA R6, R4, R6, R4 ;  /* 0x000000060406722b */ /* 0x000fd00000000004 */
[----:B------:R-:W-:-:S08]  /*0e60*/  DFMA R4, -R2, R6, 1 ;  /* 0x3ff000000204742b */ /* 0x000fd00000000106 */
[----:B------:R-:W-:-:S08]  /*0e70*/  DFMA R4, R6, R4, R6 ;  /* 0x000000040604722b */ /* 0x000fd00000000006 */
[----:B------:R-:W-:-:S10]  /*0e80*/  DMUL R4, R4, 8.11296384146066816958e+31 ;  /* 0x4690000004047828 */ /* 0x000fd40000000000 */
[----:B------:R-:W-:Y:S02]  /*0e90*/  R2UR UR4, R4 ;  /* 0x00000000040472ca */ /* 0x000fe400000e0000 */
[----:B------:R-:W-:Y:S01]  /*0ea0*/  R2UR UR5, R5 ;  /* 0x00000000050572ca */ /* 0x000fe200000e0000 */
[----:B------:R-:W-:-:S14]  /*0eb0*/  BRA `(.L_x_18) ;  /* 0x00000000000c7947 */ /* 0x000fdc0003800000 */
.L_x_17:
[----:B------:R-:W-:Y:S02]  /*0ec0*/  LOP3.LUT R3, R3, 0x80000, RZ, 0xfc, !PT ;  /* 0x0008000003037812 */ /* 0x000fe400078efcff */
[----:B------:R-:W-:Y:S02]  /*0ed0*/  R2UR UR4, R2 ;  /* 0x00000000020472ca */ /* 0x000fe400000e0000 */
[----:B------:R-:W-:-:S15]  /*0ee0*/  R2UR UR5, R3 ;  /* 0x00000000030572ca */ /* 0x000fde00000e0000 */
.L_x_18:
[----:B------:R-:W-:Y:S01]  /*0ef0*/  IMAD.MOV.U32 R2, RZ, RZ, R0 ;  /* 0x000000ffff027224 */ /* 0x000fe200078e0000 */
[----:B------:R-:W-:Y:S01]  /*0f00*/  UMOV UR8, UR4 ;  /* 0x0000000400087c82 */ /* 0x000fe20008000000 */
[----:B------:R-:W-:Y:S01]  /*0f10*/  IMAD.MOV.U32 R3, RZ, RZ, 0x0 ;  /* 0x00000000ff037424 */ /* 0x000fe200078e00ff */
[----:B------:R-:W-:-:S03]  /*0f20*/  UMOV UR9, UR5 ;  /* 0x0000000500097c82 */ /* 0x000fc60008000000 */
[----:B------:R-:W-:Y:S05]  /*0f30*/  RET.REL.NODEC R2 `(_Z11singleGPUPiliiPd) ;  /* 0xfffffff002307950 */ /* 0x000fea0003c3ffff */
        .weak           $__internal_1_$__cuda_sm20_div_rn_f64_full
        .type           $__internal_1_$__cuda_sm20_div_rn_f64_full,@function
        .size           $__internal_1_$__cuda_sm20_div_rn_f64_full,($__internal_2_$__cuda_sm20_div_s64 - $__internal_1_$__cuda_sm20_div_rn_f64_full)
$__internal_1_$__cuda_sm20_div_rn_f64_full:
[C---:B------:R-:W-:Y:S01]  /*0f40*/  FSETP.GEU.AND P0, PT, |R11|.reuse, 1.469367938527859385e-39, PT ;  /* 0x001000000b00780b */ /* 0x040fe20003f0e200 */
[----:B------:R-:W-:Y:S01]  /*0f50*/  IMAD.MOV.U32 R4, RZ, RZ, 0x1 ;  /* 0x00000001ff047424 */ /* 0x000fe200078e00ff */
[C---:B------:R-:W-:Y:S01]  /*0f60*/  LOP3.LUT R8, R11.reuse, 0x800fffff, RZ, 0xc0, !PT ;  /* 0x800fffff0b087812 */ /* 0x040fe200078ec0ff */
[----:B------:R-:W-:Y:S01]  /*0f70*/  IMAD.U32 R13, RZ, RZ, UR12 ;  /* 0x0000000cff0d7e24 */ /* 0x000fe2000f8e00ff */
[----:B------:R-:W-:Y:S01]  /*0f80*/  LOP3.LUT R24, R11, 0x7ff00000, RZ, 0xc0, !PT ;  /* 0x7ff000000b187812 */ /* 0x000fe200078ec0ff */
[----:B------:R-:W-:Y:S01]  /*0f90*/  IMAD.U32 R12, RZ, RZ, UR6 ;  /* 0x00000006ff0c7e24 */ /* 0x000fe2000f8e00ff */
[----:B------:R-:W-:Y:S01]  /*0fa0*/  LOP3.LUT R9, R8, 0x3ff00000, RZ, 0xfc, !PT ;  /* 0x3ff0000008097812 */ /* 0x000fe200078efcff */
[----:B------:R-:W-:Y:S01]  /*0fb0*/  IMAD.MOV.U32 R8, RZ, RZ, R10 ;  /* 0x000000ffff087224 */ /* 0x000fe200078e000a */
[----:B------:R-:W-:Y:S01]  /*0fc0*/  LOP3.LUT R3, R13, 0x7ff00000, RZ, 0xc0, !PT ;  /* 0x7ff000000d037812 */ /* 0x000fe200078ec0ff */
[----:B------:R-:W-:-:S03]  /*0fd0*/  IMAD.MOV.U32 R14, RZ, RZ, R12 ;  /* 0x000000ffff0e7224 */ /* 0x000fc600078e000c */
[----:B------:R-:W-:Y:S01]  /*0fe0*/  ISETP.GE.U32.AND P1, PT, R3, R24, PT ;  /* 0x000000180300720c */ /* 0x000fe20003f26070 */
[----:B------:R-:W-:-:S06]  /*0ff0*/  @!P0 DMUL R8, R10, 8.98846567431157953865e+307 ;  /* 0x7fe000000a088828 */ /* 0x000fcc0000000000 */
[----:B------:R-:W0:Y:S02]  /*1000*/  MUFU.RCP64H R5, R9 ;  /* 0x0000000900057308 */ /* 0x000e240000001800 */
[----:B0-----:R-:W-:-:S08]  /*1010*/  DFMA R18, R4, -R8, 1 ;  /* 0x3ff000000412742b */ /* 0x001fd00000000808 */
[----:B------:R-:W-:-:S08]  /*1020*/  DFMA R18, R18, R18, R18 ;  /* 0x000000121212722b */ /* 0x000fd00000000012 */
[----:B------:R-:W-:Y:S01]  /*1030*/  DFMA R18, R4, R18, R4 ;  /* 0x000000120412722b */ /* 0x000fe20000000004 */
[----:B------:R-:W-:Y:S02]  /*1040*/  IMAD.MOV.U32 R4, RZ, RZ, 0x1ca00000 ;  /* 0x1ca00000ff047424 */ /* 0x000fe400078e00ff */
[----:B------:R-:W-:-:S03]  /*1050*/  IMAD.MOV.U32 R5, RZ, RZ, R3 ;  /* 0x000000ffff057224 */ /* 0x000fc600078e0003 */
[----:B------:R-:W-:Y:S02]  /*1060*/  SEL R15, R4, 0x63400000, !P1 ;  /* 0x63400000040f7807 */ /* 0x000fe40004800000 */
[----:B------:R-:W-:Y:S01]  /*1070*/  DFMA R16, R18, -R8, 1 ;  /* 0x3ff000001210742b */ /* 0x000fe20000000808 */
[----:B------:R-:W-:Y:S02]  /*1080*/  FSETP.GEU.AND P1, PT, |R13|, 1.469367938527859385e-39, PT ;  /* 0x001000000d00780b */ /* 0x000fe40003f2e200 */
[----:B------:R-:W-:-:S05]  /*1090*/  LOP3.LUT R15, R15, 0x800fffff, R13, 0xf8, !PT ;  /* 0x800fffff0f0f7812 */ /* 0x000fca00078ef80d */
[----:B------:R-:W-:-:S06]  /*10a0*/  DFMA R16, R18, R16, R18 ;  /* 0x000000101210722b */ /* 0x000fcc0000000012 */
[----:B------:R-:W-:Y:S05]  /*10b0*/  @P1 BRA `(.L_x_20) ;  /* 0x0000000000201947 */ /* 0x000fea0003800000 */
[----:B------:R-:W-:-:S04]  /*10c0*/  LOP3.LUT R18, R11, 0x7ff00000, RZ, 0xc0, !PT ;  /* 0x7ff000000b127812 */ /* 0x000fc800078ec0ff */
[----:B------:R-:W-:Y:S01]  /*10d0*/  ISETP.GE.U32.AND P1, PT, R3, R18, PT ;  /* 0x000000120300720c */ /* 0x000fe20003f26070 */
[----:B------:R-:W-:-:S03]  /*10e0*/  IMAD.MOV.U32 R18, RZ, RZ, RZ ;  /* 0x000000ffff127224 */ /* 0x000fc600078e00ff */
[----:B------:R-:W-:-:S04]  /*10f0*/  SEL R5, R4, 0x63400000, !P1 ;  /* 0x6340000004057807 */ /* 0x000fc80004800000 */
[----:B------:R-:W-:-:S04]  /*1100*/  LOP3.LUT R5, R5, 0x80000000, R13, 0xf8, !PT ;  /* 0x8000000005057812 */ /* 0x000fc800078ef80d */
[----:B------:R-:W-:-:S06]  /*1110*/  LOP3.LUT R19, R5, 0x100000, RZ, 0xfc, !PT ;  /* 0x0010000005137812 */ /* 0x000fcc00078efcff */
[----:B------:R-:W-:-:S10]  /*1120*/  DFMA R14, R14, 2, -R18 ;  /* 0x400000000e0e782b */ /* 0x000fd40000000812 */
[----:B------:R-:W-:-:S07]  /*1130*/  LOP3.LUT R5, R15, 0x7ff00000, RZ, 0xc0, !PT ;  /* 0x7ff000000f057812 */ /* 0x000fce00078ec0ff */
.L_x_20:
[----:B------:R-:W-:Y:S01]  /*1140*/  VIADD R25, R5, 0xffffffff ;  /* 0xffffffff05197836 */ /* 0x000fe20000000000 */
[----:B------:R-:W-:Y:S01]  /*1150*/  @!P0 LOP3.LUT R24, R9, 0x7ff00000, RZ, 0xc0, !PT ;  /* 0x7ff0000009188812 */ /* 0x000fe200078ec0ff */
[----:B------:R-:W-:Y:S01]  /*1160*/  DMUL R18, R16, R14 ;  /* 0x0000000e10127228 */ /* 0x000fe20000000000 */
[----:B------:R-:W-:Y:S02]  /*1170*/  BSSY.RECONVERGENT B1, `(.L_x_21) ;  /* 0x0000037000017945 */ /* 0x000fe40003800200 */
[----:B------:R-:W-:Y:S01]  /*1180*/  ISETP.GT.U32.AND P0, PT, R25, 0x7feffffe, PT ;  /* 0x7feffffe1900780c */ /* 0x000fe20003f04070 */
[----:B------:R-:W-:-:S04]  /*1190*/  VIADD R25, R24, 0xffffffff ;  /* 0xffffffff18197836 */ /* 0x000fc80000000000 */
[----:B------:R-:W-:Y:S01]  /*11a0*/  DFMA R20, R18, -R8, R14 ;  /* 0x800000081214722b */ /* 0x000fe2000000000e */
[----:B------:R-:W-:-:S07]  /*11b0*/  ISETP.GT.U32.OR P0, PT, R25, 0x7feffffe, P0 ;  /* 0x7feffffe1900780c */ /* 0x000fce0000704470 */
[----:B------:R-:W-:-:S06]  /*11c0*/  DFMA R20, R16, R20, R18 ;  /* 0x000000141014722b */ /* 0x000fcc0000000012 */
[----:B------:R-:W-:Y:S05]  /*11d0*/  @P0 BRA `(.L_x_22) ;  /* 0x00000000006c0947 */ /* 0x000fea0003800000 */
[----:B------:R-:W-:-:S04]  /*11e0*/  LOP3.LUT R12, R11, 0x7ff00000, RZ, 0xc0, !PT ;  /* 0x7ff000000b0c7812 */ /* 0x000fc800078ec0ff */
[CC--:B------:R-:W-:Y:S02]  /*11f0*/  VIADDMNMX R5, R3.reuse, -R12.reuse, 0xb9600000, !PT ;  /* 0xb960000003057446 */ /* 0x0c0fe4000780090c */
[----:B------:R-:W-:Y:S02]  /*1200*/  ISETP.GE.U32.AND P0, PT, R3, R12, PT ;  /* 0x0000000c0300720c */ /* 0x000fe40003f06070 */
[----:B------:R-:W-:Y:S02]  /*1210*/  VIMNMX R3, PT, PT, R5, 0x46a00000, PT ;  /* 0x46a0000005037848 */ /* 0x000fe40003fe0100 */
[----:B------:R-:W-:-:S05]  /*1220*/  SEL R4, R4, 0x63400000, !P0 ;  /* 0x6340000004047807 */ /* 0x000fca0004000000 */
[----:B------:R-:W-:Y:S02]  /*1230*/  IMAD.IADD R3, R3, 0x1, -R4 ;  /* 0x0000000103037824 */ /* 0x000fe400078e0a04 */
[----:B------:R-:W-:Y:S02]  /*1240*/  IMAD.MOV.U32 R4, RZ, RZ, RZ ;  /* 0x000000ffff047224 */ /* 0x000fe400078e00ff */
[----:B------:R-:W-:-:S06]  /*1250*/  VIADD R5, R3, 0x7fe00000 ;  /* 0x7fe0000003057836 */ /* 0x000fcc0000000000 */
[----:B------:R-:W-:-:S10]  /*1260*/  DMUL R16, R20, R4 ;  /* 0x0000000414107228 */ /* 0x000fd40000000000 */
[----:B------:R-:W-:-:S13]  /*1270*/  FSETP.GTU.AND P0, PT, |R17|, 1.469367938527859385e-39, PT ;  /* 0x001000001100780b */ /* 0x000fda0003f0c200 */
[----:B------:R-:W-:Y:S05]  /*1280*/  @P0 BRA `(.L_x_23) ;  /* 0x0000000000940947 */ /* 0x000fea0003800000 */
[----:B------:R-:W-:-:S06]  /*1290*/  DFMA R8, R20, -R8, R14 ;  /* 0x800000081408722b */ /* 0x000fcc000000000e */
[----:B------:R-:W-:-:S04]  /*12a0*/  IMAD.MOV.U32 R8, RZ, RZ, RZ ;  /* 0x000000ffff087224 */ /* 0x000fc800078e00ff */
[C---:B------:R-:W-:Y:S02]  /*12b0*/  FSETP.NEU.AND P0, PT, R9.reuse, RZ, PT ;  /* 0x000000ff0900720b */ /* 0x040fe40003f0d000 */
[----:B------:R-:W-:-:S04]  /*12c0*/  LOP3.LUT R11, R9, 0x80000000, R11, 0x48, !PT ;  /* 0x80000000090b7812 */ /* 0x000fc800078e480b */
[----:B------:R-:W-:-:S07]  /*12d0*/  LOP3.LUT R9, R11, R5, RZ, 0xfc, !PT ;  /* 0x000000050b097212 */ /* 0x000fce00078efcff */
[----:B------:R-:W-:Y:S05]  /*12e0*/  @!P0 BRA `(.L_x_23) ;  /* 0x00000000007c8947 */ /* 0x000fea0003800000 */
[----:B------:R-:W-:Y:S01]  /*12f0*/  IMAD.MOV R5, RZ, RZ, -R3 ;  /* 0x000000ffff057224 */ /* 0x000fe200078e0a03 */
[----:B------:R-:W-:Y:S01]  /*1300*/  DMUL.RP R8, R20, R8 ;  /* 0x0000000814087228 */ /* 0x000fe20000008000 */
[----:B------:R-:W-:Y:S01]  /*1310*/  IMAD.MOV.U32 R4, RZ, RZ, RZ ;  /* 0x000000ffff047224 */ /* 0x000fe200078e00ff */
[----:B------:R-:W-:-:S05]  /*1320*/  IADD3 R3, PT, PT, -R3, -0x43300000, RZ ;  /* 0xbcd0000003037810 */ /* 0x000fca0007ffe1ff */
[----:B------:R-:W-:-:S03]  /*1330*/  DFMA R4, R16, -R4, R20 ;  /* 0x800000041004722b */ /* 0x000fc60000000014 */
[----:B------:R-:W-:-:S07]  /*1340*/  LOP3.LUT R11, R9, R11, RZ, 0x3c, !PT ;  /* 0x0000000b090b7212 */ /* 0x000fce00078e3cff */
[----:B------:R-:W-:-:S04]  /*1350*/  FSETP.NEU.AND P0, PT, |R5|, R3, PT ;  /* 0x000000030500720b */ /* 0x000fc80003f0d200 */
[----:B------:R-:W-:Y:S02]  /*1360*/  FSEL R16, R8, R16, !P0 ;  /* 0x0000001008107208 */ /* 0x000fe40004000000 */
[----:B------:R-:W-:Y:S01]  /*1370*/  FSEL R17, R11, R17, !P0 ;  /* 0x000000110b117208 */ /* 0x000fe20004000000 */
[----:B------:R-:W-:Y:S06]  /*1380*/  BRA `(.L_x_23) ;  /* 0x0000000000547947 */ /* 0x000fec0003800000 */
.L_x_22:
[----:B------:R-:W-:-:S14]  /*1390*/  DSETP.NAN.AND P0, PT, R12, R12, PT ;  /* 0x0000000c0c00722a */ /* 0x000fdc0003f08000 */
[----:B------:R-:W-:Y:S05]  /*13a0*/  @P0 BRA `(.L_x_24) ;  /* 0x0000000000440947 */ /* 0x000fea0003800000 */
[----:B------:R-:W-:-:S14]  /*13b0*/  DSETP.NAN.AND P0, PT, R10, R10, PT ;  /* 0x0000000a0a00722a */ /* 0x000fdc0003f08000 */
[----:B------:R-:W-:Y:S05]  /*13c0*/  @P0 BRA `(.L_x_25) ;  /* 0x0000000000300947 */ /* 0x000fea0003800000 */
[----:B------:R-:W-:Y:S01]  /*13d0*/  ISETP.NE.AND P0, PT, R5, R24, PT ;  /* 0x000000180500720c */ /* 0x000fe20003f05270 */
[----:B------:R-:W-:Y:S02]  /*13e0*/  IMAD.MOV.U32 R16, RZ, RZ, 0x0 ;  /* 0x00000000ff107424 */ /* 0x000fe400078e00ff */
[----:B------:R-:W-:-:S10]  /*13f0*/  IMAD.MOV.U32 R17, RZ, RZ, -0x80000 ;  /* 0xfff80000ff117424 */ /* 0x000fd400078e00ff */
[----:B------:R-:W-:Y:S05]  /*1400*/  @!P0 BRA `(.L_x_23) ;  /* 0x0000000000348947 */ /* 0x000fea0003800000 */
[----:B------:R-:W-:Y:S02]  /*1410*/  ISETP.NE.AND P0, PT, R5, 0x7ff00000, PT ;  /* 0x7ff000000500780c */ /* 0x000fe40003f05270 */
[----:B------:R-:W-:Y:S02]  /*1420*/  LOP3.LUT R17, R13, 0x80000000, R11, 0x48, !PT ;  /* 0x800000000d117812 */ /* 0x000fe400078e480b */
[----:B------:R-:W-:-:S13]  /*1430*/  ISETP.EQ.OR P0, PT, R24, RZ, !P0 ;  /* 0x000000ff1800720c */ /* 0x000fda0004702670 */
[----:B------:R-:W-:Y:S01]  /*1440*/  @P0 LOP3.LUT R3, R17, 0x7ff00000, RZ, 0xfc, !PT ;  /* 0x7ff0000011030812 */ /* 0x000fe200078efcff */
[----:B------:R-:W-:Y:S02]  /*1450*/  @!P0 IMAD.MOV.U32 R16, RZ, RZ, RZ ;  /* 0x000000ffff108224 */ /* 0x000fe400078e00ff */
[----:B------:R-:W-:Y:S02]  /*1460*/  @P0 IMAD.MOV.U32 R16, RZ, RZ, RZ ;  /* 0x000000ffff100224 */ /* 0x000fe400078e00ff */
[----:B------:R-:W-:Y:S01]  /*1470*/  @P0 IMAD.MOV.U32 R17, RZ, RZ, R3 ;  /* 0x000000ffff110224 */ /* 0x000fe200078e0003 */
[----:B------:R-:W-:Y:S06]  /*1480*/  BRA `(.L_x_23) ;  /* 0x0000000000147947 */ /* 0x000fec0003800000 */
.L_x_25:
[----:B------:R-:W-:Y:S01]  /*1490*/  LOP3.LUT R17, R11, 0x80000, RZ, 0xfc, !PT ;  /* 0x000800000b117812 */ /* 0x000fe200078efcff */
[----:B------:R-:W-:Y:S01]  /*14a0*/  IMAD.MOV.U32 R16, RZ, RZ, R10 ;  /* 0x000000ffff107224 */ /* 0x000fe200078e000a */
[----:B------:R-:W-:Y:S06]  /*14b0*/  BRA `(.L_x_23) ;  /* 0x0000000000087947 */ /* 0x000fec0003800000 */
.L_x_24:
[----:B------:R-:W-:Y:S01]  /*14c0*/  LOP3.LUT R17, R13, 0x80000, RZ, 0xfc, !PT ;  /* 0x000800000d117812 */ /* 0x000fe200078efcff */
[----:B------:R-:W-:-:S07]  /*14d0*/  IMAD.MOV.U32 R16, RZ, RZ, R12 ;  /* 0x000000ffff107224 */ /* 0x000fce00078e000c */
.L_x_23:
[----:B------:R-:W-:Y:S05]  /*14e0*/  BSYNC.RECONVERGENT B1 ;  /* 0x0000000000017941 */ /* 0x000fea0003800200 */
.L_x_21:
[----:B------:R-:W-:Y:S02]  /*14f0*/  IMAD.MOV.U32 R4, RZ, RZ, R0 ;  /* 0x000000ffff047224 */ /* 0x000fe400078e0000 */
[----:B------:R-:W-:Y:S02]  /*1500*/  IMAD.MOV.U32 R5, RZ, RZ, 0x0 ;  /* 0x00000000ff057424 */ /* 0x000fe400078e00ff */
[----:B------:R-:W-:Y:S02]  /*1510*/  IMAD.MOV.U32 R8, RZ, RZ, R16 ;  /* 0x000000ffff087224 */ /* 0x000fe400078e0010 */
[----:B------:R-:W-:Y:S01]  /*1520*/  IMAD.MOV.U32 R9, RZ, RZ, R17 ;  /* 0x000000ffff097224 */ /* 0x000fe200078e0011 */
[----:B------:R-:W-:Y:S06]  /*1530*/  RET.REL.NODEC R4 `(_Z11singleGPUPiliiPd) ;  /* 0xffffffe804b07950 */ /* 0x000fec0003c3ffff */
        .weak           $__internal_2_$__cuda_sm20_div_s64
        .type           $__internal_2_$__cuda_sm20_div_s64,@function
        .size           $__internal_2_$__cuda_sm20_div_s64,(.L_x_44 - $__internal_2_$__cuda_sm20_div_s64)
$__internal_2_$__cuda_sm20_div_s64:
[----:B------:R-:W0:Y:S01]  /*1540*/  LDCU UR18, c[0x0][0x388] ;  /* 0x00007100ff1277ac */ /* 0x000e220008000800 */
[----:B------:R-:W-:Y:S02]  /*1550*/  UISETP.GE.AND UP0, UPT, UR12, URZ, UPT ;  /* 0x000000ff0c00728c */ /* 0x000fe4000bf06270 */
[----:B0-----:R-:W-:-:S04]  /*1560*/  UIADD3 UR6, UP1, UPT, URZ, -UR18, URZ ;  /* 0x80000012ff067290 */ /* 0x001fc8000ff3e0ff */
[----:B------:R-:W-:Y:S02]  /*1570*/  UIADD3.X UR4, UPT, UPT, URZ, ~UR12, URZ, UP1, !UPT ;  /* 0x8000000cff047290 */ /* 0x000fe40008ffe4ff */
[----:B------:R-:W-:Y:S02]  /*1580*/  USEL UR6, UR6, UR18, !UP0 ;  /* 0x0000001206067287 */ /* 0x000fe4000c000000 */
[----:B------:R-:W-:-:S09]  /*1590*/  USEL UR7, UR4, UR12, !UP0 ;  /* 0x0000000c04077287 */ /* 0x000fd2000c000000 */
[----:B------:R-:W0:Y:S08]  /*15a0*/  I2F.U64.RP R0, UR6 ;  /* 0x0000000600007d12 */ /* 0x000e300008309000 */
[----:B0-----:R-:W0:Y:S02]  /*15b0*/  MUFU.RCP R0, R0 ;  /* 0x0000000000007308 */ /* 0x001e240000001000 */
[----:B0-----:R-:W-:-:S06]  /*15c0*/  VIADD R4, R0, 0x1ffffffe ;  /* 0x1ffffffe00047836 */ /* 0x001fcc0000000000 */
[----:B------:R-:W0:Y:S02]  /*15d0*/  F2I.U64.TRUNC R4, R4 ;  /* 0x0000000400047311 */ /* 0x000e24000020d800 */
[----:B0-----:R-:W-:Y:S01]  /*15e0*/  R2UR UR4, R4 ;  /* 0x00000000040472ca */ /* 0x001fe200000e0000 */
[----:B------:R-:W-:Y:S01]  /*15f0*/  IMAD.MOV.U32 R4, RZ, RZ, R3 ;  /* 0x000000ffff047224 */ /* 0x000fe200078e0003 */
[----:B------:R-:W-:Y:S01]  /*1600*/  R2UR UR5, R5 ;  /* 0x00000000050572ca */ /* 0x000fe200000e0000 */
[----:B------:R-:W-:-:S10]  /*1610*/  IMAD.MOV.U32 R5, RZ, RZ, 0x0 ;  /* 0x00000000ff057424 */ /* 0x000fd400078e00ff */
[----:B------:R-:W-:-:S04]  /*1620*/  UIMAD.WIDE.U32 UR10, UR4, UR6, URZ ;  /* 0x00000006040a72a5 */ /* 0x000fc8000f8e00ff */
[----:B------:R-:W-:Y:S02]  /*1630*/  UIMAD UR11, UR4, UR7, UR11 ;  /* 0x00000007040b72a4 */ /* 0x000fe4000f8e020b */
[----:B------:R-:W-:Y:S02]  /*1640*/  UIADD3 UR14, UP0, UPT, URZ, -UR10, URZ ;  /* 0x8000000aff0e7290 */ /* 0x000fe4000ff1e0ff */
[----:B------:R-:W-:Y:S02]  /*1650*/  UIMAD UR13, UR5, UR6, UR11 ;  /* 0x00000006050d72a4 */ /* 0x000fe4000f8e020b */
[----:B------:R-:W-:Y:S02]  /*1660*/  UIMAD.WIDE.U32 UR10, UR4, UR14, URZ ;  /* 0x0000000e040a72a5 */ /* 0x000fe4000f8e00ff */
[----:B------:R-:W-:-:S04]  /*1670*/  UIADD3.X UR13, UPT, UPT, URZ, ~UR13, URZ, UP0, !UPT ;  /* 0x8000000dff0d7290 */ /* 0x000fc800087fe4ff */
[----:B------:R-:W-:Y:S01]  /*1680*/  UIMAD.WIDE.U32 UR16, UR5, UR13, URZ ;  /* 0x0000000d051072a5 */ /* 0x000fe2000f8e00ff */
[----:B------:R-:W-:Y:S01]  /*1690*/  UMOV UR10, UR11 ;  /* 0x0000000b000a7c82 */ /* 0x000fe20008000000 */
[----:B------:R-:W-:Y:S02]  /*16a0*/  UMOV UR11, UR4 ;  /* 0x00000004000b7c82 */ /* 0x000fe40008000000 */
[----:B------:R-:W-:Y:S02]  /*16b0*/  UIMAD.WIDE.U32 UR10, UP0, UR4, UR13, UR10 ;  /* 0x0000000d040a72a5 */ /* 0x000fe4000f80000a */
[----:B------:R-:W-:Y:S02]  /*16c0*/  UIMAD UR13, UR5, UR13, URZ ;  /* 0x0000000d050d72a4 */ /* 0x000fe4000f8e02ff */
[----:B------:R-:W-:-:S04]  /*16d0*/  UIMAD.WIDE.U32 UR14, UP1, UR5, UR14, UR10 ;  /* 0x0000000e050e72a5 */ /* 0x000fc8000f82000a */
[----:B------:R-:W-:Y:S02]  /*16e0*/  UIADD3 UR15, UP2, UPT, UR13, UR15, URZ ;  /* 0x0000000f0d0f7290 */ /* 0x000fe4000ff5e0ff */
[----:B------:R-:W-:Y:S01]  /*16f0*/  UIADD3.X UR13, UPT, UPT, UR17, UR5, URZ, UP0, !UPT ;  /* 0x00000005110d7290 */ /* 0x000fe200087fe4ff */
[----:B------:R-:W0:Y:S01]  /*1700*/  LDCU.64 UR10, c[0x0][0x380] ;  /* 0x00007000ff0a77ac */ /* 0x000e220008000a00 */
[----:B------:R-:W-:Y:S02]  /*1710*/  UIMAD.WIDE.U32 UR4, UR15, UR6, URZ ;  /* 0x000000060f0472a5 */ /* 0x000fe4000f8e00ff */
[----:B------:R-:W-:Y:S02]  /*1720*/  UIADD3.X UR13, UPT, UPT, URZ, URZ, UR13, UP2, UP1 ;  /* 0x000000ffff0d7290 */ /* 0x000fe400097e240d */
[----:B------:R-:W-:Y:S02]  /*1730*/  UIADD3 UR4, UP0, UPT, URZ, -UR4, URZ ;  /* 0x80000004ff047290 */ /* 0x000fe4000ff1e0ff */
[----:B------:R-:W-:-:S02]  /*1740*/  UIMAD UR5, UR15, UR7, UR5 ;  /* 0x000000070f0572a4 */ /* 0x000fc4000f8e0205 */
[----:B------:R-:W-:Y:S02]  /*1750*/  UIMAD.WIDE.U32 UR16, UR15, UR4, URZ ;  /* 0x000000040f1072a5 */ /* 0x000fe4000f8e00ff */
[----:B------:R-:W-:-:S04]  /*1760*/  UIMAD UR5, UR13, UR6, UR5 ;  /* 0x000000060d0572a4 */ /* 0x000fc8000f8e0205 */
[----:B------:R-:W-:Y:S01]  /*1770*/  UIADD3.X UR5, UPT, UPT, URZ, ~UR5, URZ, UP0, !UPT ;  /* 0x80000005ff057290 */ /* 0x000fe200087fe4ff */
[----:B------:R-:W-:Y:S01]  /*1780*/  UMOV UR14, UR17 ;  /* 0x00000011000e7c82 */ /* 0x000fe20008000000 */
[----:B0-----:R-:W-:Y:S02]  /*1790*/  UISETP.GE.AND UP3, UPT, UR11, URZ, UPT ;  /* 0x000000ff0b00728c */ /* 0x001fe4000bf66270 */
[----:B------:R-:W-:Y:S02]  /*17a0*/  UIADD3 UR16, UP4, UPT, URZ, -UR10, URZ ;  /* 0x8000000aff107290 */ /* 0x000fe4000ff9e0ff */
[----:B------:R-:W-:Y:S02]  /*17b0*/  UIMAD.WIDE.U32 UR14, UP0, UR15, UR5, UR14 ;  /* 0x000000050f0e72a5 */ /* 0x000fe4000f80000e */
[----:B------:R-:W-:Y:S02]  /*17c0*/  USEL UR16, UR16, UR10, !UP3 ;  /* 0x0000000a10107287 */ /* 0x000fe4000d800000 */
[----:B------:R-:W-:-:S02]  /*17d0*/  UIMAD.WIDE.U32 UR14, UP1, UR13, UR4, UR14 ;  /* 0x000000040d0e72a5 */ /* 0x000fc4000f82000e */
[----:B------:R-:W-:Y:S02]  /*17e0*/  UIMAD UR10, UR13, UR5, URZ ;  /* 0x000000050d0a72a4 */ /* 0x000fe4000f8e02ff */
[----:B------:R-:W-:Y:S02]  /*17f0*/  UIMAD.WIDE.U32 UR4, UR13, UR5, URZ ;  /* 0x000000050d0472a5 */ /* 0x000fe4000f8e00ff */
[----:B------:R-:W-:Y:S02]  /*1800*/  UIADD3 UR10, UP2, UPT, UR10, UR15, URZ ;  /* 0x0000000f0a0a7290 */ /* 0x000fe4000ff5e0ff */
[----:B------:R-:W-:Y:S02]  /*1810*/  UIADD3.X UR17, UPT, UPT, URZ, ~UR11, URZ, UP4, !UPT ;  /* 0x8000000bff117290 */ /* 0x000fe4000a7fe4ff */
[----:B------:R-:W-:Y:S02]  /*1820*/  UIMAD.WIDE.U32 UR14, UR10, UR16, URZ ;  /* 0x000000100a0e72a5 */ /* 0x000fe4000f8e00ff */
[----:B------:R-:W-:-:S02]  /*1830*/  UIADD3.X UR13, UPT, UPT, UR5, UR13, URZ, UP0, !UPT ;  /* 0x0000000d050d7290 */ /* 0x000fc400087fe4ff */
[----:B------:R-:W-:Y:S01]  /*1840*/  USEL UR17, UR17, UR11, !UP3 ;  /* 0x0000000b11117287 */ /* 0x000fe2000d800000 */
[----:B------:R-:W-:Y:S02]  /*1850*/  UMOV UR5, URZ ;  /* 0x000000ff00057c82 */ /* 0x000fe40008000000 */
[----:B------:R-:W-:Y:S01]  /*1860*/  UMOV UR4, UR15 ;  /* 0x0000000f00047c82 */ /* 0x000fe20008000000 */
[----:B------:R-:W-:Y:S02]  /*1870*/  UIADD3.X UR13, UPT, UPT, URZ, URZ, UR13, UP2, UP1 ;  /* 0x000000ffff0d7290 */ /* 0x000fe400097e240d */
[----:B------:R-:W-:Y:S02]  /*1880*/  UIMAD.WIDE.U32 UR4, UR10, UR17, UR4 ;  /* 0x000000110a0472a5 */ /* 0x000fe4000f8e0004 */
[----:B------:R-:W-:Y:S02]  /*1890*/  UIMAD.WIDE.U32 UR14, UR13, UR17, URZ ;  /* 0x000000110d0e72a5 */ /* 0x000fe4000f8e00ff */
[----:B------:R-:W-:-:S02]  /*18a0*/  UIMAD.WIDE.U32 UR4, UP0, UR13, UR16, UR4 ;  /* 0x000000100d0472a5 */ /* 0x000fc4000f800004 */
[----:B------:R-:W-:Y:S02]  /*18b0*/  UIMAD UR13, UR13, UR17, URZ ;  /* 0x000000110d0d72a4 */ /* 0x000fe4000f8e02ff */
[----:B------:R-:W-:Y:S02]  /*18c0*/  UIADD3.X UR10, UPT, UPT, UR15, URZ, URZ, UP0, !UPT ;  /* 0x000000ff0f0a7290 */ /* 0x000fe400087fe4ff */
[----:B------:R-:W-:Y:S02]  /*18d0*/  UIADD3 UR13, UP1, UPT, UR13, UR5, URZ ;  /* 0x000000050d0d7290 */ /* 0x000fe4000ff3e0ff */
[----:B------:R-:W-:Y:S02]  /*18e0*/  ULOP3.LUT UR11, UR12, UR11, URZ, 0x3c, !UPT ;  /* 0x0000000b0c0b7292 */ /* 0x000fe4000f8e3cff */
[----:B------:R-:W-:Y:S02]  /*18f0*/  UIMAD.WIDE.U32 UR4, UR13, UR6, URZ ;  /* 0x000000060d0472a5 */ /* 0x000fe4000f8e00ff */
[----:B------:R-:W-:-:S02]  /*1900*/  UIADD3.X UR10, UPT, UPT, URZ, UR10, URZ, UP1, !UPT ;  /* 0x0000000aff0a7290 */ /* 0x000fc40008ffe4ff */
[----:B------:R-:W-:Y:S02]  /*1910*/  UIMAD UR5, UR13, UR7, UR5 ;  /* 0x000000070d0572a4 */ /* 0x000fe4000f8e0205 */
[----:B------:R-:W-:Y:S02]  /*1920*/  UIADD3 UR14, UP0, UPT, UR13, 0x1, URZ ;  /* 0x000000010d0e7890 */ /* 0x000fe4000ff1e0ff */
[----:B------:R-:W-:Y:S02]  /*1930*/  UIADD3 UR16, UP1, UPT, -UR4, UR16, URZ ;  /* 0x0000001004107290 */ /* 0x000fe4000ff3e1ff */
[----:B------:R-:W-:Y:S02]  /*1940*/  UIMAD UR5, UR10, UR6, UR5 ;  /* 0x000000060a0572a4 */ /* 0x000fe4000f8e0205 */
[----:B------:R-:W-:Y:S02]  /*1950*/  UIADD3.X UR4, UPT, UPT, URZ, UR10, URZ, UP0, !UPT ;  /* 0x0000000aff047290 */ /* 0x000fe400087fe4ff */
[----:B------:R-:W-:-:S02]  /*1960*/  UISETP.GE.U32.AND UP0, UPT, UR16, UR6, UPT ;  /* 0x000000061000728c */ /* 0x000fc4000bf06070 */
[----:B------:R-:W-:Y:S02]  /*1970*/  UIADD3.X UR17, UPT, UPT, ~UR5, UR17, URZ, UP1, !UPT ;  /* 0x0000001105117290 */ /* 0x000fe40008ffe5ff */
[----:B------:R-:W-:Y:S02]  /*1980*/  UIADD3 UR5, UP1, UPT, UR16, -UR6, URZ ;  /* 0x8000000610057290 */ /* 0x000fe4000ff3e0ff */
[----:B------:R-:W-:Y:S02]  /*1990*/  UISETP.GE.U32.AND.EX UP0, UPT, UR17, UR7, UPT, UP0 ;  /* 0x000000071100728c */ /* 0x000fe4000bf06100 */
[----:B------:R-:W-:Y:S02]  /*19a0*/  UIADD3.X UR15, UPT, UPT, UR17, ~UR7, URZ, UP1, !UPT ;  /* 0x80000007110f7290 */ /* 0x000fe40008ffe4ff */
[----:B------:R-:W-:Y:S02]  /*19b0*/  USEL UR5, UR5, UR16, UP0 ;  /* 0x0000001005057287 */ /* 0x000fe40008000000 */
[----:B------:R-:W-:-:S02]  /*19c0*/  USEL UR15, UR15, UR17, UP0 ;  /* 0x000000110f0f7287 */ /* 0x000fc40008000000 */
[----:B------:R-:W-:Y:S02]  /*19d0*/  USEL UR13, UR14, UR13, UP0 ;  /* 0x0000000d0e0d7287 */ /* 0x000fe40008000000 */
[----:B------:R-:W-:Y:S02]  /*19e0*/  UISETP.GE.U32.AND UP1, UPT, UR5, UR6, UPT ;  /* 0x000000060500728c */ /* 0x000fe4000bf26070 */
[----:B------:R-:W-:Y:S02]  /*19f0*/  USEL UR10, UR4, UR10, UP0 ;  /* 0x0000000a040a7287 */ /* 0x000fe40008000000 */
[----:B------:R-:W-:Y:S02]  /*1a00*/  UIADD3 UR4, UP2, UPT, UR13, 0x1, URZ ;  /* 0x000000010d047890 */ /* 0x000fe4000ff5e0ff */
[----:B------:R-:W-:Y:S02]  /*1a10*/  UISETP.GE.U32.AND.EX UP0, UPT, UR15, UR7, UPT, UP1 ;  /* 0x000000070f00728c */ /* 0x000fe4000bf06110 */
[----:B------:R-:W-:-:S02]  /*1a20*/  UIADD3.X UR5, UPT, UPT, URZ, UR10, URZ, UP2, !UPT ;  /* 0x0000000aff057290 */ /* 0x000fc400097fe4ff */
[----:B------:R-:W-:Y:S02]  /*1a30*/  USEL UR4, UR4, UR13, UP0 ;  /* 0x0000000d04047287 */ /* 0x000fe40008000000 */
[----:B------:R-:W-:Y:S02]  /*1a40*/  USEL UR5, UR5, UR10, UP0 ;  /* 0x0000000a05057287 */ /* 0x000fe40008000000 */
[----:B------:R-:W-:Y:S02]  /*1a50*/  UIADD3 UR6, UP2, UPT, URZ, -UR4, URZ ;  /* 0x80000004ff067290 */ /* 0x000fe4000ff5e0ff */
[----:B------:R-:W-:Y:S02]  /*1a60*/  UISETP.NE.U32.AND UP0, UPT, UR18, URZ, UPT ;  /* 0x000000ff1200728c */ /* 0x000fe4000bf05070 */
[----:B------:R-:W-:Y:S02]  /*1a70*/  UISETP.GE.AND UP1, UPT, UR11, URZ, UPT ;  /* 0x000000ff0b00728c */ /* 0x000fe4000bf26270 */
[----:B------:R-:W-:-:S02]  /*1a80*/  UIADD3.X UR7, UPT, UPT, URZ, ~UR5, URZ, UP2, !UPT ;  /* 0x80000005ff077290 */ /* 0x000fc400097fe4ff */
[----:B------:R-:W-:Y:S02]  /*1a90*/  UISETP.NE.AND.EX UP0, UPT, UR12, URZ, UPT, UP0 ;  /* 0x000000ff0c00728c */ /* 0x000fe4000bf05300 */
[----:B------:R-:W-:Y:S02]  /*1aa0*/  USEL UR4, UR6, UR4, !UP1 ;  /* 0x0000000406047287 */ /* 0x000fe4000c800000 */
[----:B------:R-:W-:Y:S02]  /*1ab0*/  USEL UR5, UR7, UR5, !UP1 ;  /* 0x0000000507057287 */ /* 0x000fe4000c800000 */
[----:B------:R-:W-:Y:S02]  /*1ac0*/  USEL UR4, UR4, 0xffffffff, UP0 ;  /* 0xffffffff04047887 */ /* 0x000fe40008000000 */
[----:B------:R-:W-:Y:S01]  /*1ad0*/  USEL UR5, UR5, 0xffffffff, UP0 ;  /* 0xffffffff05057887 */ /* 0x000fe20008000000 */
[----:B------:R-:W-:Y:S11]  /*1ae0*/  RET.REL.NODEC R4 `(_Z11singleGPUPiliiPd) ;  /* 0xffffffe404447950 */ /* 0x000ff60003c3ffff */
.L_x_26:
[----:B------:R-:W-:-:S00]  /*1af0*/  BRA `(.L_x_26) ;  /* 0xfffffffc00fc7947 */ /* 0x000fc0000383ffff */
[----:B------:R-:W-:-:S00]  /*1b00*/  NOP ;  /* 0x0000000000007918 */ /* 0x000fc00000000000 */
[----:B------:R-:W-:-:S00]  /*1b10*/  NOP ;  /* 0x0000000000007918 */ /* 0x000fc00000000000 */
[----:B------:R-:W-:-:S00]  /*1b20*/  NOP ;  /* 0x0000000000007918 */ /* 0x000fc00000000000 */
[----:B------:R-:W-:-:S00]  /*1b30*/  NOP ;  /* 0x0000000000007918 */ /* 0x000fc00000000000 */
[----:B------:R-:W-:-:S00]  /*1b40*/  NOP ;  /* 0x0000000000007918 */ /* 0x000fc00000000000 */
[----:B------:R-:W-:-:S00]  /*1b50*/  NOP ;  /* 0x0000000000007918 */ /* 0x000fc00000000000 */
[----:B------:R-:W-:-:S00]  /*1b60*/  NOP ;  /* 0x0000000000007918 */ /* 0x000fc00000000000 */
[----:B------:R-:W-:-:S00]  /*1b70*/  NOP ;  /* 0x0000000000007918 */ /* 0x000fc00000000000 */
.L_x_44:


//--------------------- .text._Z15singleReductioniPKdPd --------------------------
	.section	.text._Z15singleReductioniPKdPd,"ax",@progbits
	.align	128
        .global         _Z15singleReductioniPKdPd
        .type           _Z15singleReductioniPKdPd,@function
        .size           _Z15singleReductioniPKdPd,(.L_x_46 - _Z15singleReductioniPKdPd)
        .other          _Z15singleReductioniPKdPd,@"STO_CUDA_ENTRY STV_DEFAULT"
_Z15singleReductioniPKdPd:
.text._Z15singleReductioniPKdPd:
[----:B------:R-:W-:Y:S01]  /*0000*/  LDC R1, c[0x0][0x37c] ;  /* 0x0000df00ff017b82 */ /* 0x000fe20000000800 */
[----:B------:R-:W0:Y:S01]  /*0010*/  S2R R0, SR_TID.X ;  /* 0x0000000000007919 */ /* 0x000e220000002100 */
[----:B------:R-:W0:Y:S01]  /*0020*/  LDCU UR4, c[0x0][0x380] ;  /* 0x00007000ff0477ac */ /* 0x000e220008000800 */
[----:B------:R-:W-:Y:S01]  /*0030*/  BSSY.RECONVERGENT B0, `(.L_x_27) ;  /* 0x0000079000007945 */ /* 0x000fe20003800200 */
[----:B------:R-:W-:Y:S01]  /*0040*/  CS2R R8, SRZ ;  /* 0x0000000000087805 */ /* 0x000fe2000001ff00 */
[----:B------:R-:W1:Y:S01]  /*0050*/  LDCU.64 UR6, c[0x0][0x358] ;  /* 0x00006b00ff0677ac */ /* 0x000e620008000a00 */
[----:B0-----:R-:W-:-:S13]  /*0060*/  ISETP.GE.AND P0, PT, R0, UR4, PT ;  /* 0x0000000400007c0c */ /* 0x001fda000bf06270 */
[----:B-1----:R-:W-:Y:S05]  /*0070*/  @P0 BRA `(.L_x_28) ;  /* 0x0000000400d00947 */ /* 0x002fea0003800000 */
[----:B------:R-:W-:Y:S01]  /*0080*/  LOP3.LUT R2, RZ, R0, RZ, 0x33, !PT ;  /* 0x00000000ff027212 */ /* 0x000fe200078e33ff */
[----:B------:R-:W-:Y:S01]  /*0090*/  BSSY.RECONVERGENT B1, `(.L_x_29) ;  /* 0x0000037000017945 */ /* 0x000fe20003800200 */
[----:B------:R-:W-:Y:S01]  /*00a0*/  IMAD.MOV.U32 R5, RZ, RZ, R0 ;  /* 0x000000ffff057224 */ /* 0x000fe200078e0000 */
[----:B------:R-:W-:Y:S02]  /*00b0*/  CS2R R8, SRZ ;  /* 0x0000000000087805 */ /* 0x000fe4000001ff00 */
[----:B------:R-:W-:-:S05]  /*00c0*/  VIADD R4, R2, UR4 ;  /* 0x0000000402047c36 */ /* 0x000fca0008000000 */
[C---:B------:R-:W-:Y:S02]  /*00d0*/  ISETP.GE.U32.AND P1, PT, R4.reuse, 0x3c00, PT ;  /* 0x00003c000400780c */ /* 0x040fe40003f26070 */
[----:B------:R-:W-:-:S04]  /*00e0*/  LEA.HI R2, R4, 0x1, RZ, 0x16 ;  /* 0x0000000104027811 */ /* 0x000fc800078fb0ff */
[----:B------:R-:W-:-:S04]  /*00f0*/  LOP3.LUT R3, R2, 0xf, RZ, 0xc0, !PT ;  /* 0x0000000f02037812 */ /* 0x000fc800078ec0ff */
[----:B------:R-:W-:-:S03]  /*0100*/  ISETP.NE.AND P0, PT, R3, RZ, PT ;  /* 0x000000ff0300720c */ /* 0x000fc60003f05270 */
[----:B------:R-:W-:Y:S10]  /*0110*/  @!P1 BRA `(.L_x_30) ;  /* 0x0000000000b89947 */ /* 0x000ff40003800000 */
[----:B------:R-:W0:Y:S01]  /*0120*/  LDC.64 R6, c[0x0][0x388] ;  /* 0x0000e200ff067b82 */ /* 0x000e220000000a00 */
[----:B------:R-:W-:Y:S01]  /*0130*/  LOP3.LUT R4, R2, 0x7ffff0, RZ, 0xc0, !PT ;  /* 0x007ffff002047812 */ /* 0x000fe200078ec0ff */
[----:B------:R-:W-:Y:S01]  /*0140*/  IMAD.MOV.U32 R5, RZ, RZ, R0 ;  /* 0x000000ffff057224 */ /* 0x000fe200078e0000 */
[----:B------:R-:W-:-:S03]  /*0150*/  CS2R R8, SRZ ;  /* 0x0000000000087805 */ /* 0x000fc6000001ff00 */
[----:B------:R-:W-:Y:S02]  /*0160*/  IMAD.MOV R4, RZ, RZ, -R4 ;  /* 0x000000ffff047224 */ /* 0x000fe400078e0a04 */
[----:B0-----:R-:W-:-:S03]  /*0170*/  IMAD.WIDE.U32 R6, R0, 0x8, R6 ;  /* 0x0000000800067825 */ /* 0x001fc600078e0006 */
[----:B------:R-:W-:-:S05]  /*0180*/  IADD3 R6, P1, PT, R6, 0x10000, RZ ;  /* 0x0001000006067810 */ /* 0x000fca0007f3e0ff */
[----:B------:R-:W-:-:S08]  /*0190*/  IMAD.X R7, RZ, RZ, R7, P1 ;  /* 0x000000ffff077224 */ /* 0x000fd000008e0607 */
.L_x_31:
[----:B------:R-:W2:Y:S04]  /*01a0*/  LDG.E.64 R20, desc[UR6][R6.64+-0x10000] ;  /* 0xff00000606147981 */ /* 0x000ea8000c1e1b00 */
[----:B------:R-:W3:Y:S04]  /*01b0*/  LDG.E.64 R18, desc[UR6][R6.64+-0xe000] ;  /* 0xff20000606127981 */ /* 0x000ee8000c1e1b00 */
[----:B------:R-:W4:Y:S04]  /*01c0*/  LDG.E.64 R16, desc[UR6][R6.64+-0xc000] ;  /* 0xff40000606107981 */ /* 0x000f28000c1e1b00 */
[----:B------:R-:W5:Y:S04]  /*01d0*/  LDG.E.64 R14, desc[UR6][R6.64+-0xa000] ;  /* 0xff600006060e7981 */ /* 0x000f68000c1e1b00 */
[----:B------:R-:W5:Y:S04]  /*01e0*/  LDG.E.64 R12, desc[UR6][R6.64+-0x8000] ;  /* 0xff800006060c7981 */ /* 0x000f68000c1e1b00 */
[----:B------:R-:W5:Y:S04]  /*01f0*/  LDG.E.64 R10, desc[UR6][R6.64+-0x6000] ;  /* 0xffa00006060a7981 */ /* 0x000f68000c1e1b00 */
[----:B------:R-:W5:Y:S04]  /*0200*/  LDG.E.64 R24, desc[UR6][R6.64+-0x4000] ;  /* 0xffc0000606187981 */ /* 0x000f68000c1e1b00 */
[----:B------:R-:W5:Y:S01]  /*0210*/  LDG.E.64 R22, desc[UR6][R6.64+-0x2000] ;  /* 0xffe0000606167981 */ /* 0x000f62000c1e1b00 */
[----:B--2---:R-:W-:-:S03]  /*0220*/  DADD R20, R20, R8 ;  /* 0x0000000014147229 */ /* 0x004fc60000000008 */
[----:B------:R-:W2:Y:S05]  /*0230*/  LDG.E.64 R8, desc[UR6][R6.64] ;  /* 0x0000000606087981 */ /* 0x000eaa000c1e1b00 */
[----:B---3--:R-:W-:Y:S02]  /*0240*/  DADD R18, R20, R18 ;  /* 0x0000000014127229 */ /* 0x008fe40000000012 */
[----:B------:R-:W3:Y:S06]  /*0250*/  LDG.E.64 R20, desc[UR6][R6.64+0x2000] ;  /* 0x0020000606147981 */ /* 0x000eec000c1e1b00 */
[----:B----4-:R-:W-:-:S02]  /*0260*/  DADD R16, R18, R16 ;  /* 0x0000000012107229 */ /* 0x010fc40000000010 */
[----:B------:R-:W4:Y:S06]  /*0270*/  LDG.E.64 R18, desc[UR6][R6.64+0x4000] ;  /* 0x0040000606127981 */ /* 0x000f2c000c1e1b00 */
[----:B-----5:R-:W-:Y:S02]  /*0280*/  DADD R14, R16, R14 ;  /* 0x00000000100e7229 */ /* 0x020fe4000000000e */
[----:B------:R-:W5:Y:S06]  /*0290*/  LDG.E.64 R16, desc[UR6][R6.64+0x6000] ;  /* 0x0060000606107981 */ /* 0x000f6c000c1e1b00 */
[----:B------:R-:W-:-:S02]  /*02a0*/  DADD R12, R14, R12 ;  /* 0x000000000e0c7229 */ /* 0x000fc4000000000c */
[----:B------:R-:W5:Y:S06]  /*02b0*/  LDG.E.64 R14, desc[UR6][R6.64+0x8000] ;  /* 0x00800006060e7981 */ /* 0x000f6c000c1e1b00 */
[----:B------:R-:W-:Y:S02]  /*02c0*/  DADD R10, R12, R10 ;  /* 0x000000000c0a7229 */ /* 0x000fe4000000000a */
[----:B------:R-:W5:Y:S06]  /*02d0*/  LDG.E.64 R12, desc[UR6][R6.64+0xa000] ;  /* 0x00a00006060c7981 */ /* 0x000f6c000c1e1b00 */
[----:B------:R-:W-:-:S02]  /*02e0*/  DADD R24, R10, R24 ;  /* 0x000000000a187229 */ /* 0x000fc40000000018 */
[----:B------:R-:W5:Y:S06]  /*02f0*/  LDG.E.64 R10, desc[UR6][R6.64+0xc000] ;  /* 0x00c00006060a7981 */ /* 0x000f6c000c1e1b00 */
[----:B------:R-:W-:Y:S02]  /*0300*/  DADD R22, R24, R22 ;  /* 0x0000000018167229 */ /* 0x000fe40000000016 */
[----:B------:R0:W5:Y:S01]  /*0310*/  LDG.E.64 R24, desc[UR6][R6.64+0xe000] ;  /* 0x00e0000606187981 */ /* 0x000162000c1e1b00 */
[----:B------:R-:W-:Y:S02]  /*0320*/  VIADD R4, R4, 0x10 ;  /* 0x0000001004047836 */ /* 0x000fe40000000000 */
[----:B------:R-:W-:-:S03]  /*0330*/  VIADD R5, R5, 0x4000 ;  /* 0x0000400005057836 */ /* 0x000fc60000000000 */
[----:B------:R-:W-:Y:S02]  /*0340*/  ISETP.NE.AND P1, PT, R4, RZ, PT ;  /* 0x000000ff0400720c */ /* 0x000fe40003f25270 */
[----:B0-----:R-:W-:-:S05]  /*0350*/  IADD3 R6, P2, PT, R6, 0x20000, RZ ;  /* 0x0002000006067810 */ /* 0x001fca0007f5e0ff */
[----:B------:R-:W-:Y:S01]  /*0360*/  IMAD.X R7, RZ, RZ, R7, P2 ;  /* 0x000000ffff077224 */ /* 0x000fe200010e0607 */
[----:B--2---:R-:W-:-:S08]  /*0370*/  DADD R8, R22, R8 ;  /* 0x0000000016087229 */ /* 0x004fd00000000008 */
[----:B---3--:R-:W-:-:S08]  /*0380*/  DADD R8, R8, R20 ;  /* 0x0000000008087229 */ /* 0x008fd00000000014 */
[----:B----4-:R-:W-:-:S08]  /*0390*/  DADD R8, R8, R18 ;  /* 0x0000000008087229 */ /* 0x010fd00000000012 */
[----:B-----5:R-:W-:-:S08]  /*03a0*/  DADD R8, R8, R16 ;  /* 0x0000000008087229 */ /* 0x020fd00000000010 */
[----:B------:R-:W-:-:S08]  /*03b0*/  DADD R8, R8, R14 ;  /* 0x0000000008087229 */ /* 0x000fd0000000000e */
[----:B------:R-:W-:-:S08]  /*03c0*/  DADD R8, R8, R12 ;  /* 0x0000000008087229 */ /* 0x000fd0000000000c */
[----:B------:R-:W-:-:S08]  /*03d0*/  DADD R8, R8, R10 ;  /* 0x0000000008087229 */ /* 0x000fd0000000000a */
[----:B------:R-:W-:Y:S01]  /*03e0*/  DADD R8, R8, R24 ;  /* 0x0000000008087229 */ /* 0x000fe20000000018 */
[----:B------:R-:W-:Y:S10]  /*03f0*/  @P1 BRA `(.L_x_31) ;  /* 0xfffffffc00681947 */ /* 0x000ff4000383ffff */
.L_x_30:
[----:B------:R-:W-:Y:S05]  /*0400*/  BSYNC.RECONVERGENT B1 ;  /* 0x0000000000017941 */ /* 0x000fea0003800200 */
.L_x_29:
[----:B------:R-:W-:Y:S05]  /*0410*/  @!P0 BRA `(.L_x_28) ;  /* 0x0000000000e88947 */ /* 0x000fea0003800000 */
[----:B------:R-:W-:Y:S01]  /*0420*/  ISETP.GE.U32.AND P0, PT, R3, 0x8, PT ;  /* 0x000000080300780c */ /* 0x000fe20003f06070 */
[----:B------:R-:W-:Y:S01]  /*0430*/  BSSY.RECONVERGENT B1, `(.L_x_32) ;  /* 0x0000017000017945 */ /* 0x000fe20003800200 */
[----:B------:R-:W-:-:S04]  /*0440*/  LOP3.LUT R4, R2, 0x7, RZ, 0xc0, !PT ;  /* 0x0000000702047812 */ /* 0x000fc800078ec0ff */
[----:B------:R-:W-:-:S07]  /*0450*/  ISETP.NE.AND P1, PT, R4, RZ, PT ;  /* 0x000000ff0400720c */ /* 0x000fce0003f25270 */
[----:B------:R-:W-:Y:S06]  /*0460*/  @!P0 BRA `(.L_x_33) ;  /* 0x00000000004c8947 */ /* 0x000fec0003800000 */
[----:B------:R-:W0:Y:S02]  /*0470*/  LDC.64 R22, c[0x0][0x388] ;  /* 0x0000e200ff167b82 */ /* 0x000e240000000a00 */
[----:B0-----:R-:W-:-:S05]  /*0480*/  IMAD.WIDE.U32 R22, R5, 0x8, R22 ;  /* 0x0000000805167825 */ /* 0x001fca00078e0016 */
        /* <DEDUP_REMOVED lines=8> */
[----:B------:R-:W-:Y:S01]  /*0510*/  VIADD R5, R5, 0x2000 ;  /* 0x0000200005057836 */ /* 0x000fe20000000000 */
[----:B--2---:R-:W-:-:S08]  /*0520*/  DADD R24, R8, R24 ;  /* 0x0000000008187229 */ /* 0x004fd00000000018 */
[----:B---3--:R-:W-:-:S08]  /*0530*/  DADD R18, R24, R18 ;  /* 0x0000000018127229 */ /* 0x008fd00000000012 */
[----:B----4-:R-:W-:-:S08]  /*0540*/  DADD R16, R18, R16 ;  /* 0x0000000012107229 */ /* 0x010fd00000000010 */
[----:B-----5:R-:W-:-:S08]  /*0550*/  DADD R14, R16, R14 ;  /* 0x00000000100e7229 */ /* 0x020fd0000000000e */
[----:B------:R-:W-:-:S08]  /*0560*/  DADD R12, R14, R12 ;  /* 0x000000000e0c7229 */ /* 0x000fd0000000000c */
[----:B------:R-:W-:-:S08]  /*0570*/  DADD R10, R12, R10 ;  /* 0x000000000c0a7229 */ /* 0x000fd0000000000a */
[----:B------:R-:W-:-:S08]  /*0580*/  DADD R6, R10, R6 ;  /* 0x000000000a067229 */ /* 0x000fd00000000006 */
[----:B------:R-:W-:-:S11]  /*0590*/  DADD R8, R6, R20 ;  /* 0x0000000006087229 */ /* 0x000fd60000000014 */
.L_x_33:
[----:B------:R-:W-:Y:S05]  /*05a0*/  BSYNC.RECONVERGENT B1 ;  /* 0x0000000000017941 */ /* 0x000fea0003800200 */
.L_x_32:
        /* <DEDUP_REMOVED lines=11> */
[----:B------:R-:W5:Y:S01]  /*0660*/  LDG.E.64 R14, desc[UR6][R2.64+0x6000] ;  /* 0x00600006020e7981 */ /* 0x000f62000c1e1b00 */
[----:B------:R-:W-:Y:S01]  /*0670*/  VIADD R5, R5, 0x1000 ;  /* 0x0000100005057836 */ /* 0x000fe20000000000 */
[----:B--2---:R-:W-:-:S08]  /*0680*/  DADD R6, R8, R6 ;  /* 0x0000000008067229 */ /* 0x004fd00000000006 */
[----:B---3--:R-:W-:-:S08]  /*0690*/  DADD R6, R6, R10 ;  /* 0x0000000006067229 */ /* 0x008fd0000000000a */
[----:B----4-:R-:W-:-:S08]  /*06a0*/  DADD R6, R6, R12 ;  /* 0x0000000006067229 */ /* 0x010fd0000000000c */
[----:B-----5:R-:W-:-:S11]  /*06b0*/  DADD R8, R6, R14 ;  /* 0x0000000006087229 */ /* 0x020fd6000000000e */
.L_x_35:
[----:B------:R-:W-:Y:S05]  /*06c0*/  BSYNC.RECONVERGENT B1 ;  /* 0x0000000000017941 */ /* 0x000fea0003800200 */
.L_x_34:
[----:B------:R-:W-:Y:S05]  /*06d0*/  @!P1 BRA `(.L_x_28) ;  /* 0x0000000000389947 */ /* 0x000fea0003800000 */
[----:B------:R-:W0:Y:S01]  /*06e0*/  LDC.64 R2, c[0x0][0x388] ;  /* 0x0000e200ff027b82 */ /* 0x000e220000000a00 */
[----:B------:R-:W-:Y:S02]  /*06f0*/  IMAD.MOV R16, RZ, RZ, -R16 ;  /* 0x000000ffff107224 */ /* 0x000fe400078e0a10 */
[----:B0-----:R-:W-:-:S04]  /*0700*/  IMAD.WIDE.U32 R2, R5, 0x8, R2 ;  /* 0x0000000805027825 */ /* 0x001fc800078e0002 */
[----:B------:R-:W-:Y:S02]  /*0710*/  IMAD.MOV.U32 R4, RZ, RZ, R2 ;  /* 0x000000ffff047224 */ /* 0x000fe400078e0002 */
[----:B------:R-:W-:-:S07]  /*0720*/  IMAD.MOV.U32 R5, RZ, RZ, R3 ;  /* 0x000000ffff057224 */ /* 0x000fce00078e0003 */
.L_x_36:
[----:B------:R-:W-:Y:S02]  /*0730*/  IMAD.MOV.U32 R2, RZ, RZ, R4 ;  /* 0x000000ffff027224 */ /* 0x000fe400078e0004 */
[----:B------:R-:W-:-:S06]  /*0740*/  IMAD.MOV.U32 R3, RZ, RZ, R5 ;  /* 0x000000ffff037224 */ /* 0x000fcc00078e0005 */
[----:B------:R-:W2:Y:S01]  /*0750*/  LDG.E.64 R2, desc[UR6][R2.64] ;  /* 0x0000000602027981 */ /* 0x000ea2000c1e1b00 */
[----:B------:R-:W-:Y:S01]  /*0760*/  VIADD R16, R16, 0x1 ;  /* 0x0000000110107836 */ /* 0x000fe20000000000 */
[----:B------:R-:W-:-:S04]  /*0770*/  IADD3 R4, P1, PT, R4, 0x2000, RZ ;  /* 0x0000200004047810 */ /* 0x000fc80007f3e0ff */
[----:B------:R-:W-:Y:S01]  /*0780*/  ISETP.NE.AND P0, PT, R16, RZ, PT ;  /* 0x000000ff1000720c */ /* 0x000fe20003f05270 */
[----:B------:R-:W-:Y:S01]  /*0790*/  IMAD.X R5, RZ, RZ, R5, P1 ;  /* 0x000000ffff057224 */ /* 0x000fe200008e0605 */
[----:B--2---:R-:W-:-:S11]  /*07a0*/  DADD R8, R2, R8 ;  /* 0x0000000002087229 */ /* 0x004fd60000000008 */
[----:B------:R-:W-:Y:S05]  /*07b0*/  @P0 BRA `(.L_x_36) ;  /* 0xfffffffc00dc0947 */ /* 0x000fea000383ffff */
.L_x_28:
[----:B------:R-:W-:Y:S05]  /*07c0*/  BSYNC.RECONVERGENT B0 ;  /* 0x0000000000007941 */ /* 0x000fea0003800200 */
.L_x_27:
[----:B------:R-:W0:Y:S01]  /*07d0*/  S2UR UR5, SR_CgaCtaId ;  /* 0x00000000000579c3 */ /* 0x000e220000008800 */
[----:B------:R-:W-:Y:S01]  /*07e0*/  UMOV UR4, 0x400 ;  /* 0x0000040000047882 */ /* 0x000fe20000000000 */
[C---:B------:R-:W-:Y:S01]  /*07f0*/  IMAD.SHL.U32 R3, R0.reuse, 0x8, RZ ;  /* 0x0000000800037824 */ /* 0x040fe200078e00ff */
[C---:B------:R-:W-:Y:S01]  /*0800*/  LOP3.LUT R2, R0.reuse, 0x1f, RZ, 0xc0, !PT ;  /* 0x0000001f00027812 */ /* 0x040fe200078ec0ff */
[----:B------:R-:W-:Y:S01]  /*0810*/  BSSY.RECONVERGENT B0, `(.L_x_37) ;  /* 0x000001e000007945 */ /* 0x000fe20003800200 */
[----:B------:R-:W-:Y:S02]  /*0820*/  ISETP.GT.U32.AND P1, PT, R0, 0x1f, PT ;  /* 0x0000001f0000780c */ /* 0x000fe40003f24070 */
[----:B------:R-:W-:Y:S02]  /*0830*/  ISETP.GT.U32.AND P0, PT, R2, 0xf, PT ;  /* 0x0000000f0200780c */ /* 0x000fe40003f04070 */
[----:B------:R-:W-:Y:S01]  /*0840*/  LOP3.LUT R4, R3, 0x1f00, RZ, 0xc0, !PT ;  /* 0x00001f0003047812 */ /* 0x000fe200078ec0ff */
[----:B0-----:R-:W-:-:S06]  /*0850*/  ULEA UR4, UR5, UR4, 0x18 ;  /* 0x0000000405047291 */ /* 0x001fcc000f8ec0ff */
[----:B------:R-:W-:Y:S02]  /*0860*/  VIADD R5, R3, UR4 ;  /* 0x0000000403057c36 */ /* 0x000fe40008000000 */
[----:B------:R-:W-:Y:S01]  /*0870*/  VIADD R7, R4, UR4 ;  /* 0x0000000404077c36 */ /* 0x000fe20008000000 */
[----:B------:R0:W-:Y:S01]  /*0880*/  STS.64 [R3+UR4], R8 ;  /* 0x0000000803007988 */ /* 0x0001e20008000a04 */
[----:B------:R-:W-:Y:S05]  /*0890*/  @P0 BRA `(.L_x_38) ;  /* 0x0000000000540947 */ /* 0x000fea0003800000 */
[----:B------:R-:W-:-:S05]  /*08a0*/  IMAD R6, R2, 0x8, R7 ;  /* 0x0000000802067824 */ /* 0x000fca00078e0207 */
[----:B0-----:R-:W-:Y:S04]  /*08b0*/  LDS.64 R8, [R6+0x80] ;  /* 0x0000800006087984 */ /* 0x001fe80000000a00 */
[----:B------:R-:W0:Y:S02]  /*08c0*/  LDS.64 R10, [R6] ;  /* 0x00000000060a7984 */ /* 0x000e240000000a00 */
[----:B0-----:R-:W-:-:S07]  /*08d0*/  DADD R8, R8, R10 ;  /* 0x0000000008087229 */ /* 0x001fce000000000a */
[----:B------:R-:W-:Y:S04]  /*08e0*/  STS.64 [R6], R8 ;  /* 0x0000000806007388 */ /* 0x000fe80000000a00 */
[----:B------:R-:W-:Y:S04]  /*08f0*/  LDS.64 R10, [R6+0x40] ;  /* 0x00004000060a7984 */ /* 0x000fe80000000a00 */
        /* <DEDUP_REMOVED lines=14> */
[----:B------:R1:W-:Y:S04]  /*09e0*/  STS.64 [R6], R8 ;  /* 0x0000000806007388 */ /* 0x0003e80000000a00 */
.L_x_38:
[----:B------:R-:W-:Y:S05]  /*09f0*/  BSYNC.RECONVERGENT B0 ;  /* 0x0000000000007941 */ /* 0x000fea0003800200 */
.L_x_37:
[----:B-1----:R1:W2:Y:S01]  /*0a00*/  LDS.64 R6, [R4+UR4] ;  /* 0x0000000404067984 */ /* 0x0022a20008000a00 */
[----:B------:R-:W-:Y:S06]  /*0a10*/  BAR.SYNC.DEFER_BLOCKING 0x0 ;  /* 0x0000000000007b1d */ /* 0x000fec0000010000 */
[----:B------:R-:W-:Y:S05]  /*0a20*/  @P1 EXIT ;  /* 0x000000000000194d */ /* 0x000fea0003800000 */
[----:B------:R-:W-:Y:S01]  /*0a30*/  IMAD R5, R0, 0xf8, R5 ;  /* 0x000000f800057824 */ /* 0x000fe200078e0205 */
[----:B------:R-:W-:Y:S05]  /*0a40*/  BSSY.RECONVERGENT B0, `(.L_x_39) ;  /* 0x0000019000007945 */ /* 0x000fea0003800200 */
[----:B-1----:R-:W1:Y:S04]  /*0a50*/  LDS.64 R4, [R5] ;  /* 0x0000000005047984 */ /* 0x002e680000000a00 */
[----:B-1----:R1:W-:Y:S01]  /*0a60*/  STS.64 [R3+UR4], R4 ;  /* 0x0000000403007988 */ /* 0x0023e20008000a04 */
[----:B------:R-:W-:Y:S05]  /*0a70*/  @P0 BRA `(.L_x_40) ;  /* 0x0000000000540947 */ /* 0x000fea0003800000 */
[----:B------:R-:W-:-:S05]  /*0a80*/  LEA R2, R2, UR4, 0x3 ;  /* 0x0000000402027c11 */ /* 0x000fca000f8e18ff */
[----:B-1----:R-:W-:Y:S04]  /*0a90*/  LDS.64 R4, [R2+0x80] ;  /* 0x0000800002047984 */ /* 0x002fe80000000a00 */
[----:B--2---:R-:W1:Y:S02]  /*0aa0*/  LDS.64 R6, [R2] ;  /* 0x0000000002067984 */ /* 0x004e640000000a00 */
[----:B-1----:R-:W-:-:S07]  /*0ab0*/  DADD R4, R4, R6 ;  /* 0x0000000004047229 */ /* 0x002fce0000000006 */
[----:B------:R-:W-:Y:S04]  /*0ac0*/  STS.64 [R2], R4 ;  /* 0x0000000402007388 */ /* 0x000fe80000000a00 */
[----:B------:R-:W-:Y:S04]  /*0ad0*/  LDS.64 R6, [R2+0x40] ;  /* 0x0000400002067984 */ /* 0x000fe80000000a00 */
[----:B0-----:R-:W0:Y:S02]  /*0ae0*/  LDS.64 R8, [R2] ;  /* 0x0000000002087984 */ /* 0x001e240000000a00 */
        /* <DEDUP_REMOVED lines=14> */
.L_x_40:
[----:B------:R-:W-:Y:S05]  /*0bd0*/  BSYNC.RECONVERGENT B0 ;  /* 0x0000000000007941 */ /* 0x000fea0003800200 */
.L_x_39:
[----:B01-3--:R-:W0:Y:S01]  /*0be0*/  LDS.64 R2, [UR4] ;  /* 0x00000004ff027984 */ /* 0x00be220008000a00 */
[----:B------:R-:W-:-:S13]  /*0bf0*/  ISETP.NE.AND P0, PT, R0, RZ, PT ;  /* 0x000000ff0000720c */ /* 0x000fda0003f05270 */
[----:B------:R-:W-:Y:S05]  /*0c00*/  @P0 EXIT ;  /* 0x000000000000094d */ /* 0x000fea0003800000 */
[----:B------:R-:W0:Y:S02]  /*0c10*/  LDC.64 R4, c[0x0][0x390] ;  /* 0x0000e400ff047b82 */ /* 0x000e240000000a00 */
[----:B0-----:R-:W-:Y:S01]  /*0c20*/  STG.E.64 desc[UR6][R4.64], R2 ;  /* 0x0000000204007986 */ /* 0x001fe2000c101b06 */
[----:B------:R-:W-:Y:S05]  /*0c30*/  EXIT ;  /* 0x000000000000794d */ /* 0x000fea0003800000 */
.L_x_41:
        /* <DEDUP_REMOVED lines=12> */
.L_x_46:


//--------------------- .nv.shared.reserved.0     --------------------------
	.section	.nv.shared.reserved.0,"aw",@nobits
	.weak		__nv_reservedSMEM_offset_0_alias
	.size		__nv_reservedSMEM_offset_0_alias, 0, 64
	.other		__nv_reservedSMEM_offset_0_alias,@"STO_CUDA_RESERVED_SHARED STV_DEFAULT"
__nv_reservedSMEM_offset_0_alias:
	.zero		0
	.zero		64


//--------------------- .nv.shared._Z15singleReductioniPKdPd --------------------------
	.section	.nv.shared._Z15singleReductioniPKdPd,"aw",@nobits
	.sectionflags	@""
	.align	8
.nv.shared._Z15singleReductioniPKdPd:
	.zero		9216


//--------------------- .nv.constant0._Z11singleGPUPiliiPd --------------------------
	.section	.nv.constant0._Z11singleGPUPiliiPd,"a",@progbits
	.sectionflags	@""
	.align	4
.nv.constant0._Z11singleGPUPiliiPd:
	.zero		920


//--------------------- .nv.constant0._Z15singleReductioniPKdPd --------------------------
	.section	.nv.constant0._Z15singleReductioniPKdPd,"a",@progbits
	.sectionflags	@""
	.align	4
.nv.constant0._Z15singleReductioniPKdPd:
	.zero		920


//--------------------- SYMBOLS --------------------------

	.type		.nv.reservedSmem.offset0,@object
	.size		.nv.reservedSmem.offset0,0x4
	.type		.nv.reservedSmem.cap,@object
	.size		.nv.reservedSmem.cap,0x4
